//
// Generated by NVIDIA NVVM Compiler
//
// Compiler Build ID: CL-36424714
// Cuda compilation tools, release 13.0, V13.0.88
// Based on NVVM 20.0.0
//

.version 9.0
.target sm_100
.address_size 64

	// .globl	_Z13compute_triadifPKfS0_Pf

.visible .entry _Z13compute_triadifPKfS0_Pf(
	.param .u32 _Z13compute_triadifPKfS0_Pf_param_0,
	.param .f32 _Z13compute_triadifPKfS0_Pf_param_1,
	.param .u64 .ptr .align 1 _Z13compute_triadifPKfS0_Pf_param_2,
	.param .u64 .ptr .align 1 _Z13compute_triadifPKfS0_Pf_param_3,
	.param .u64 .ptr .align 1 _Z13compute_triadifPKfS0_Pf_param_4
)
{
	.reg .pred 	%p<2>;
	.reg .b32 	%r<6>;
	.reg .b32 	%f<5>;
	.reg .b64 	%rd<11>;

	ld.param.u32 	%r2, [_Z13compute_triadifPKfS0_Pf_param_0];
	ld.param.f32 	%f1, [_Z13compute_triadifPKfS0_Pf_param_1];
	ld.param.u64 	%rd1, [_Z13compute_triadifPKfS0_Pf_param_2];
	ld.param.u64 	%rd2, [_Z13compute_triadifPKfS0_Pf_param_3];
	ld.param.u64 	%rd3, [_Z13compute_triadifPKfS0_Pf_param_4];
	mov.u32 	%r3, %tid.x;
	mov.u32 	%r4, %ctaid.x;
	mov.u32 	%r5, %ntid.x;
	mad.lo.s32 	%r1, %r4, %r5, %r3;
	setp.ge.s32 	%p1, %r1, %r2;
	@%p1 bra 	$L__BB0_2;
	cvta.to.global.u64 	%rd4, %rd1;
	cvta.to.global.u64 	%rd5, %rd2;
	cvta.to.global.u64 	%rd6, %rd3;
	mul.wide.s32 	%rd7, %r1, 4;
	add.s64 	%rd8, %rd4, %rd7;
	ld.global.f32 	%f2, [%rd8];
	add.s64 	%rd9, %rd5, %rd7;
	ld.global.f32 	%f3, [%rd9];
	fma.rn.f32 	%f4, %f1, %f2, %f3;
	add.s64 	%rd10, %rd6, %rd7;
	st.global.f32 	[%rd10], %f4;
$L__BB0_2:
	ret;

}
	// .globl	_Z10set_vectorifPf
.visible .entry _Z10set_vectorifPf(
	.param .u32 _Z10set_vectorifPf_param_0,
	.param .f32 _Z10set_vectorifPf_param_1,
	.param .u64 .ptr .align 1 _Z10set_vectorifPf_param_2
)
{
	.reg .pred 	%p<2>;
	.reg .b32 	%r<6>;
	.reg .b32 	%f<2>;
	.reg .b64 	%rd<5>;

	ld.param.u32 	%r2, [_Z10set_vectorifPf_param_0];
	ld.param.f32 	%f1, [_Z10set_vectorifPf_param_1];
	ld.param.u64 	%rd1, [_Z10set_vectorifPf_param_2];
	mov.u32 	%r3, %tid.x;
	mov.u32 	%r4, %ctaid.x;
	mov.u32 	%r5, %ntid.x;
	mad.lo.s32 	%r1, %r4, %r5, %r3;
	setp.ge.s32 	%p1, %r1, %r2;
	@%p1 bra 	$L__BB1_2;
	cvta.to.global.u64 	%rd2, %rd1;
	mul.wide.s32 	%rd3, %r1, 4;
	add.s64 	%rd4, %rd2, %rd3;
	st.global.f32 	[%rd4], %f1;
$L__BB1_2:
	ret;

}
	// .globl	_Z17set_vector_risingifPf
.visible .entry _Z17set_vector_risingifPf(
	.param .u32 _Z17set_vector_risingifPf_param_0,
	.param .f32 _Z17set_vector_risingifPf_param_1,
	.param .u64 .ptr .align 1 _Z17set_vector_risingifPf_param_2
)
{
	.reg .pred 	%p<2>;
	.reg .b32 	%r<10>;
	.reg .b32 	%f<4>;
	.reg .b64 	%rd<5>;

	ld.param.u32 	%r3, [_Z17set_vector_risingifPf_param_0];
	ld.param.f32 	%f1, [_Z17set_vector_risingifPf_param_1];
	ld.param.u64 	%rd1, [_Z17set_vector_risingifPf_param_2];
	mov.u32 	%r4, %tid.x;
	mov.u32 	%r5, %ctaid.x;
	mov.u32 	%r1, %ntid.x;
	mad.lo.s32 	%r2, %r5, %r1, %r4;
	setp.ge.s32 	%p1, %r2, %r3;
	@%p1 bra 	$L__BB2_2;
	cvta.to.global.u64 	%rd2, %rd1;
	mov.u32 	%r6, %tid.y;
	mov.u32 	%r7, %nctaid.x;
	mul.lo.s32 	%r8, %r6, %r7;
	mad.lo.s32 	%r9, %r8, %r1, %r2;
	cvt.rn.f32.u32 	%f2, %r9;
	mul.f32 	%f3, %f1, %f2;
	mul.wide.s32 	%rd3, %r2, 4;
	add.s64 	%rd4, %rd2, %rd3;
	st.global.f32 	[%rd4], %f3;
$L__BB2_2:
	ret;

}
	// .globl	_Z6matmulPKfS0_Pfjj
.visible .entry _Z6matmulPKfS0_Pfjj(
	.param .u64 .ptr .align 1 _Z6matmulPKfS0_Pfjj_param_0,
	.param .u64 .ptr .align 1 _Z6matmulPKfS0_Pfjj_param_1,
	.param .u64 .ptr .align 1 _Z6matmulPKfS0_Pfjj_param_2,
	.param .u32 _Z6matmulPKfS0_Pfjj_param_3,
	.param .u32 _Z6matmulPKfS0_Pfjj_param_4
)
{
	.reg .pred 	%p<12>;
	.reg .b32 	%r<68>;
	.reg .b32 	%f<67>;
	.reg .b64 	%rd<93>;

	ld.param.u64 	%rd10, [_Z6matmulPKfS0_Pfjj_param_0];
	ld.param.u64 	%rd11, [_Z6matmulPKfS0_Pfjj_param_1];
	ld.param.u64 	%rd9, [_Z6matmulPKfS0_Pfjj_param_2];
	ld.param.u32 	%r36, [_Z6matmulPKfS0_Pfjj_param_3];
	ld.param.u32 	%r35, [_Z6matmulPKfS0_Pfjj_param_4];
	cvta.to.global.u64 	%rd1, %rd11;
	cvta.to.global.u64 	%rd2, %rd10;
	mov.u32 	%r37, %ctaid.y;
	mov.u32 	%r38, %ntid.y;
	mov.u32 	%r39, %tid.y;
	mad.lo.s32 	%r40, %r37, %r38, %r39;
	cvt.u64.u32 	%rd3, %r40;
	mov.u32 	%r41, %ctaid.x;
	mov.u32 	%r42, %ntid.x;
	mov.u32 	%r43, %tid.x;
	mad.lo.s32 	%r44, %r41, %r42, %r43;
	cvt.u64.u32 	%rd4, %r44;
	setp.ge.u32 	%p1, %r40, %r36;
	setp.ge.u32 	%p2, %r44, %r35;
	or.pred  	%p3, %p1, %p2;
	@%p3 bra 	$L__BB3_13;
	cvt.u64.u32 	%rd12, %r35;
	mul.lo.s64 	%rd5, %rd12, %rd4;
	add.s32 	%r46, %r35, -1;
	and.b32  	%r1, %r35, 7;
	setp.lt.u32 	%p4, %r46, 7;
	mov.f32 	%f66, 0f00000000;
	mov.b32 	%r66, 0;
	@%p4 bra 	$L__BB3_4;
	and.b32  	%r66, %r35, -8;
	neg.s32 	%r64, %r66;
	shl.b32 	%r4, %r35, 3;
	mul.lo.s32 	%r62, %r35, 7;
	mul.lo.s32 	%r61, %r35, 6;
	mul.lo.s32 	%r60, %r35, 5;
	shl.b32 	%r59, %r35, 2;
	mul.lo.s32 	%r58, %r35, 3;
	shl.b32 	%r57, %r35, 1;
	shl.b64 	%rd13, %rd5, 2;
	add.s64 	%rd14, %rd13, %rd1;
	add.s64 	%rd92, %rd14, 16;
	mov.f32 	%f66, 0f00000000;
	mov.b32 	%r63, 0;
	mov.u32 	%r56, %r35;
$L__BB3_3:
	.pragma "nounroll";
	cvt.u64.u32 	%rd15, %r63;
	add.s64 	%rd16, %rd15, %rd3;
	shl.b64 	%rd17, %rd16, 2;
	add.s64 	%rd18, %rd2, %rd17;
	ld.global.f32 	%f16, [%rd18];
	ld.global.f32 	%f17, [%rd92+-16];
	fma.rn.f32 	%f18, %f16, %f17, %f66;
	cvt.u64.u32 	%rd19, %r56;
	add.s64 	%rd20, %rd19, %rd3;
	shl.b64 	%rd21, %rd20, 2;
	add.s64 	%rd22, %rd2, %rd21;
	ld.global.f32 	%f19, [%rd22];
	ld.global.f32 	%f20, [%rd92+-12];
	fma.rn.f32 	%f21, %f19, %f20, %f18;
	cvt.u64.u32 	%rd23, %r57;
	add.s64 	%rd24, %rd23, %rd3;
	shl.b64 	%rd25, %rd24, 2;
	add.s64 	%rd26, %rd2, %rd25;
	ld.global.f32 	%f22, [%rd26];
	ld.global.f32 	%f23, [%rd92+-8];
	fma.rn.f32 	%f24, %f22, %f23, %f21;
	cvt.u64.u32 	%rd27, %r58;
	add.s64 	%rd28, %rd27, %rd3;
	shl.b64 	%rd29, %rd28, 2;
	add.s64 	%rd30, %rd2, %rd29;
	ld.global.f32 	%f25, [%rd30];
	ld.global.f32 	%f26, [%rd92+-4];
	fma.rn.f32 	%f27, %f25, %f26, %f24;
	cvt.u64.u32 	%rd31, %r59;
	add.s64 	%rd32, %rd31, %rd3;
	shl.b64 	%rd33, %rd32, 2;
	add.s64 	%rd34, %rd2, %rd33;
	ld.global.f32 	%f28, [%rd34];
	ld.global.f32 	%f29, [%rd92];
	fma.rn.f32 	%f30, %f28, %f29, %f27;
	cvt.u64.u32 	%rd35, %r60;
	add.s64 	%rd36, %rd35, %rd3;
	shl.b64 	%rd37, %rd36, 2;
	add.s64 	%rd38, %rd2, %rd37;
	ld.global.f32 	%f31, [%rd38];
	ld.global.f32 	%f32, [%rd92+4];
	fma.rn.f32 	%f33, %f31, %f32, %f30;
	cvt.u64.u32 	%rd39, %r61;
	add.s64 	%rd40, %rd39, %rd3;
	shl.b64 	%rd41, %rd40, 2;
	add.s64 	%rd42, %rd2, %rd41;
	ld.global.f32 	%f34, [%rd42];
	ld.global.f32 	%f35, [%rd92+8];
	fma.rn.f32 	%f36, %f34, %f35, %f33;
	cvt.u64.u32 	%rd43, %r62;
	add.s64 	%rd44, %rd43, %rd3;
	shl.b64 	%rd45, %rd44, 2;
	add.s64 	%rd46, %rd2, %rd45;
	ld.global.f32 	%f37, [%rd46];
	ld.global.f32 	%f38, [%rd92+12];
	fma.rn.f32 	%f66, %f37, %f38, %f36;
	add.s32 	%r64, %r64, 8;
	add.s32 	%r63, %r63, %r4;
	add.s32 	%r62, %r62, %r4;
	add.s32 	%r61, %r61, %r4;
	add.s32 	%r60, %r60, %r4;
	add.s32 	%r59, %r59, %r4;
	add.s32 	%r58, %r58, %r4;
	add.s32 	%r57, %r57, %r4;
	add.s64 	%rd92, %rd92, 32;
	add.s32 	%r56, %r56, %r4;
	setp.ne.s32 	%p5, %r64, 0;
	@%p5 bra 	$L__BB3_3;
$L__BB3_4:
	setp.eq.s32 	%p6, %r1, 0;
	@%p6 bra 	$L__BB3_12;
	and.b32  	%r30, %r35, 3;
	setp.lt.u32 	%p7, %r1, 4;
	@%p7 bra 	$L__BB3_7;
	mul.lo.s32 	%r48, %r66, %r35;
	cvt.u64.u32 	%rd47, %r48;
	add.s64 	%rd48, %rd47, %rd3;
	shl.b64 	%rd49, %rd48, 2;
	add.s64 	%rd50, %rd2, %rd49;
	ld.global.f32 	%f40, [%rd50];
	cvt.u64.u32 	%rd51, %r66;
	add.s64 	%rd52, %rd5, %rd51;
	shl.b64 	%rd53, %rd52, 2;
	add.s64 	%rd54, %rd1, %rd53;
	ld.global.f32 	%f41, [%rd54];
	fma.rn.f32 	%f42, %f40, %f41, %f66;
	add.s32 	%r49, %r48, %r35;
	cvt.u64.u32 	%rd55, %r49;
	add.s64 	%rd56, %rd55, %rd3;
	shl.b64 	%rd57, %rd56, 2;
	add.s64 	%rd58, %rd2, %rd57;
	ld.global.f32 	%f43, [%rd58];
	ld.global.f32 	%f44, [%rd54+4];
	fma.rn.f32 	%f45, %f43, %f44, %f42;
	add.s32 	%r50, %r49, %r35;
	cvt.u64.u32 	%rd59, %r50;
	add.s64 	%rd60, %rd59, %rd3;
	shl.b64 	%rd61, %rd60, 2;
	add.s64 	%rd62, %rd2, %rd61;
	ld.global.f32 	%f46, [%rd62];
	ld.global.f32 	%f47, [%rd54+8];
	fma.rn.f32 	%f48, %f46, %f47, %f45;
	add.s32 	%r51, %r50, %r35;
	cvt.u64.u32 	%rd63, %r51;
	add.s64 	%rd64, %rd63, %rd3;
	shl.b64 	%rd65, %rd64, 2;
	add.s64 	%rd66, %rd2, %rd65;
	ld.global.f32 	%f49, [%rd66];
	ld.global.f32 	%f50, [%rd54+12];
	fma.rn.f32 	%f66, %f49, %f50, %f48;
	add.s32 	%r66, %r66, 4;
$L__BB3_7:
	setp.eq.s32 	%p8, %r30, 0;
	@%p8 bra 	$L__BB3_12;
	setp.eq.s32 	%p9, %r30, 1;
	@%p9 bra 	$L__BB3_10;
	mul.lo.s32 	%r52, %r66, %r35;
	cvt.u64.u32 	%rd67, %r52;
	add.s64 	%rd68, %rd67, %rd3;
	shl.b64 	%rd69, %rd68, 2;
	add.s64 	%rd70, %rd2, %rd69;
	ld.global.f32 	%f52, [%rd70];
	cvt.u64.u32 	%rd71, %r66;
	add.s64 	%rd72, %rd5, %rd71;
	shl.b64 	%rd73, %rd72, 2;
	add.s64 	%rd74, %rd1, %rd73;
	ld.global.f32 	%f53, [%rd74];
	fma.rn.f32 	%f54, %f52, %f53, %f66;
	add.s32 	%r53, %r52, %r35;
	cvt.u64.u32 	%rd75, %r53;
	add.s64 	%rd76, %rd75, %rd3;
	shl.b64 	%rd77, %rd76, 2;
	add.s64 	%rd78, %rd2, %rd77;
	ld.global.f32 	%f55, [%rd78];
	ld.global.f32 	%f56, [%rd74+4];
	fma.rn.f32 	%f66, %f55, %f56, %f54;
	add.s32 	%r66, %r66, 2;
$L__BB3_10:
	and.b32  	%r54, %r35, 1;
	setp.eq.b32 	%p10, %r54, 1;
	not.pred 	%p11, %p10;
	@%p11 bra 	$L__BB3_12;
	mul.lo.s32 	%r55, %r66, %r35;
	cvt.u64.u32 	%rd79, %r55;
	add.s64 	%rd80, %rd79, %rd3;
	shl.b64 	%rd81, %rd80, 2;
	add.s64 	%rd82, %rd2, %rd81;
	ld.global.f32 	%f57, [%rd82];
	cvt.u64.u32 	%rd83, %r66;
	add.s64 	%rd84, %rd5, %rd83;
	shl.b64 	%rd85, %rd84, 2;
	add.s64 	%rd86, %rd1, %rd85;
	ld.global.f32 	%f58, [%rd86];
	fma.rn.f32 	%f66, %f57, %f58, %f66;
$L__BB3_12:
	cvt.u64.u32 	%rd87, %r35;
	mad.lo.s64 	%rd88, %rd87, %rd3, %rd4;
	cvta.to.global.u64 	%rd89, %rd9;
	shl.b64 	%rd90, %rd88, 2;
	add.s64 	%rd91, %rd89, %rd90;
	st.global.f32 	[%rd91], %f66;
$L__BB3_13:
	ret;

}
	// .globl	_Z6matvecPKfS0_Pfjj
.visible .entry _Z6matvecPKfS0_Pfjj(
	.param .u64 .ptr .align 1 _Z6matvecPKfS0_Pfjj_param_0,
	.param .u64 .ptr .align 1 _Z6matvecPKfS0_Pfjj_param_1,
	.param .u64 .ptr .align 1 _Z6matvecPKfS0_Pfjj_param_2,
	.param .u32 _Z6matvecPKfS0_Pfjj_param_3,
	.param .u32 _Z6matvecPKfS0_Pfjj_param_4
)
{
	.reg .pred 	%p<10>;
	.reg .b32 	%r<60>;
	.reg .b32 	%f<112>;
	.reg .b64 	%rd<78>;

	ld.param.u64 	%rd7, [_Z6matvecPKfS0_Pfjj_param_0];
	ld.param.u64 	%rd8, [_Z6matvecPKfS0_Pfjj_param_1];
	ld.param.u64 	%rd6, [_Z6matvecPKfS0_Pfjj_param_2];
	ld.param.u32 	%r20, [_Z6matvecPKfS0_Pfjj_param_4];
	cvta.to.global.u64 	%rd1, %rd8;
	cvta.to.global.u64 	%rd2, %rd7;
	mov.u32 	%r21, %ntid.x;
	mov.u32 	%r22, %ctaid.x;
	mov.u32 	%r23, %tid.x;
	mad.lo.s32 	%r1, %r21, %r22, %r23;
	setp.eq.s32 	%p1, %r20, 0;
	mov.f32 	%f111, 0f00000000;
	@%p1 bra 	$L__BB4_13;
	mul.lo.s32 	%r2, %r20, %r1;
	and.b32  	%r3, %r20, 15;
	setp.lt.u32 	%p2, %r20, 16;
	mov.f32 	%f111, 0f00000000;
	mov.b32 	%r56, 0;
	@%p2 bra 	$L__BB4_4;
	and.b32  	%r56, %r20, -16;
	mov.f32 	%f111, 0f00000000;
	mov.b32 	%r54, 0;
$L__BB4_3:
	.pragma "nounroll";
	add.s32 	%r26, %r54, %r2;
	mul.wide.u32 	%rd9, %r26, 4;
	add.s64 	%rd10, %rd2, %rd9;
	ld.global.f32 	%f18, [%rd10];
	mul.wide.u32 	%rd11, %r54, 4;
	add.s64 	%rd12, %rd1, %rd11;
	ld.global.f32 	%f19, [%rd12];
	fma.rn.f32 	%f20, %f18, %f19, %f111;
	add.s32 	%r27, %r26, 1;
	mul.wide.u32 	%rd13, %r27, 4;
	add.s64 	%rd14, %rd2, %rd13;
	ld.global.f32 	%f21, [%rd14];
	ld.global.f32 	%f22, [%rd12+4];
	fma.rn.f32 	%f23, %f21, %f22, %f20;
	add.s32 	%r28, %r26, 2;
	mul.wide.u32 	%rd15, %r28, 4;
	add.s64 	%rd16, %rd2, %rd15;
	ld.global.f32 	%f24, [%rd16];
	ld.global.f32 	%f25, [%rd12+8];
	fma.rn.f32 	%f26, %f24, %f25, %f23;
	add.s32 	%r29, %r26, 3;
	mul.wide.u32 	%rd17, %r29, 4;
	add.s64 	%rd18, %rd2, %rd17;
	ld.global.f32 	%f27, [%rd18];
	ld.global.f32 	%f28, [%rd12+12];
	fma.rn.f32 	%f29, %f27, %f28, %f26;
	add.s32 	%r30, %r26, 4;
	mul.wide.u32 	%rd19, %r30, 4;
	add.s64 	%rd20, %rd2, %rd19;
	ld.global.f32 	%f30, [%rd20];
	ld.global.f32 	%f31, [%rd12+16];
	fma.rn.f32 	%f32, %f30, %f31, %f29;
	add.s32 	%r31, %r26, 5;
	mul.wide.u32 	%rd21, %r31, 4;
	add.s64 	%rd22, %rd2, %rd21;
	ld.global.f32 	%f33, [%rd22];
	ld.global.f32 	%f34, [%rd12+20];
	fma.rn.f32 	%f35, %f33, %f34, %f32;
	add.s32 	%r32, %r26, 6;
	mul.wide.u32 	%rd23, %r32, 4;
	add.s64 	%rd24, %rd2, %rd23;
	ld.global.f32 	%f36, [%rd24];
	ld.global.f32 	%f37, [%rd12+24];
	fma.rn.f32 	%f38, %f36, %f37, %f35;
	add.s32 	%r33, %r26, 7;
	mul.wide.u32 	%rd25, %r33, 4;
	add.s64 	%rd26, %rd2, %rd25;
	ld.global.f32 	%f39, [%rd26];
	ld.global.f32 	%f40, [%rd12+28];
	fma.rn.f32 	%f41, %f39, %f40, %f38;
	add.s32 	%r34, %r26, 8;
	mul.wide.u32 	%rd27, %r34, 4;
	add.s64 	%rd28, %rd2, %rd27;
	ld.global.f32 	%f42, [%rd28];
	ld.global.f32 	%f43, [%rd12+32];
	fma.rn.f32 	%f44, %f42, %f43, %f41;
	add.s32 	%r35, %r26, 9;
	mul.wide.u32 	%rd29, %r35, 4;
	add.s64 	%rd30, %rd2, %rd29;
	ld.global.f32 	%f45, [%rd30];
	ld.global.f32 	%f46, [%rd12+36];
	fma.rn.f32 	%f47, %f45, %f46, %f44;
	add.s32 	%r36, %r26, 10;
	mul.wide.u32 	%rd31, %r36, 4;
	add.s64 	%rd32, %rd2, %rd31;
	ld.global.f32 	%f48, [%rd32];
	ld.global.f32 	%f49, [%rd12+40];
	fma.rn.f32 	%f50, %f48, %f49, %f47;
	add.s32 	%r37, %r26, 11;
	mul.wide.u32 	%rd33, %r37, 4;
	add.s64 	%rd34, %rd2, %rd33;
	ld.global.f32 	%f51, [%rd34];
	ld.global.f32 	%f52, [%rd12+44];
	fma.rn.f32 	%f53, %f51, %f52, %f50;
	add.s32 	%r38, %r26, 12;
	mul.wide.u32 	%rd35, %r38, 4;
	add.s64 	%rd36, %rd2, %rd35;
	ld.global.f32 	%f54, [%rd36];
	ld.global.f32 	%f55, [%rd12+48];
	fma.rn.f32 	%f56, %f54, %f55, %f53;
	add.s32 	%r39, %r26, 13;
	mul.wide.u32 	%rd37, %r39, 4;
	add.s64 	%rd38, %rd2, %rd37;
	ld.global.f32 	%f57, [%rd38];
	ld.global.f32 	%f58, [%rd12+52];
	fma.rn.f32 	%f59, %f57, %f58, %f56;
	add.s32 	%r40, %r26, 14;
	mul.wide.u32 	%rd39, %r40, 4;
	add.s64 	%rd40, %rd2, %rd39;
	ld.global.f32 	%f60, [%rd40];
	ld.global.f32 	%f61, [%rd12+56];
	fma.rn.f32 	%f62, %f60, %f61, %f59;
	add.s32 	%r41, %r26, 15;
	mul.wide.u32 	%rd41, %r41, 4;
	add.s64 	%rd42, %rd2, %rd41;
	ld.global.f32 	%f63, [%rd42];
	ld.global.f32 	%f64, [%rd12+60];
	fma.rn.f32 	%f111, %f63, %f64, %f62;
	add.s32 	%r54, %r54, 16;
	setp.ne.s32 	%p3, %r54, %r56;
	@%p3 bra 	$L__BB4_3;
$L__BB4_4:
	setp.eq.s32 	%p4, %r3, 0;
	@%p4 bra 	$L__BB4_13;
	and.b32  	%r8, %r20, 7;
	setp.lt.u32 	%p5, %r3, 8;
	@%p5 bra 	$L__BB4_7;
	add.s32 	%r42, %r56, %r2;
	mul.wide.u32 	%rd43, %r42, 4;
	add.s64 	%rd44, %rd2, %rd43;
	ld.global.f32 	%f66, [%rd44];
	mul.wide.u32 	%rd45, %r56, 4;
	add.s64 	%rd46, %rd1, %rd45;
	ld.global.f32 	%f67, [%rd46];
	fma.rn.f32 	%f68, %f66, %f67, %f111;
	add.s32 	%r43, %r42, 1;
	mul.wide.u32 	%rd47, %r43, 4;
	add.s64 	%rd48, %rd2, %rd47;
	ld.global.f32 	%f69, [%rd48];
	ld.global.f32 	%f70, [%rd46+4];
	fma.rn.f32 	%f71, %f69, %f70, %f68;
	add.s32 	%r44, %r42, 2;
	mul.wide.u32 	%rd49, %r44, 4;
	add.s64 	%rd50, %rd2, %rd49;
	ld.global.f32 	%f72, [%rd50];
	ld.global.f32 	%f73, [%rd46+8];
	fma.rn.f32 	%f74, %f72, %f73, %f71;
	add.s32 	%r45, %r42, 3;
	mul.wide.u32 	%rd51, %r45, 4;
	add.s64 	%rd52, %rd2, %rd51;
	ld.global.f32 	%f75, [%rd52];
	ld.global.f32 	%f76, [%rd46+12];
	fma.rn.f32 	%f77, %f75, %f76, %f74;
	add.s32 	%r46, %r42, 4;
	mul.wide.u32 	%rd53, %r46, 4;
	add.s64 	%rd54, %rd2, %rd53;
	ld.global.f32 	%f78, [%rd54];
	ld.global.f32 	%f79, [%rd46+16];
	fma.rn.f32 	%f80, %f78, %f79, %f77;
	add.s32 	%r47, %r42, 5;
	mul.wide.u32 	%rd55, %r47, 4;
	add.s64 	%rd56, %rd2, %rd55;
	ld.global.f32 	%f81, [%rd56];
	ld.global.f32 	%f82, [%rd46+20];
	fma.rn.f32 	%f83, %f81, %f82, %f80;
	add.s32 	%r48, %r42, 6;
	mul.wide.u32 	%rd57, %r48, 4;
	add.s64 	%rd58, %rd2, %rd57;
	ld.global.f32 	%f84, [%rd58];
	ld.global.f32 	%f85, [%rd46+24];
	fma.rn.f32 	%f86, %f84, %f85, %f83;
	add.s32 	%r49, %r42, 7;
	mul.wide.u32 	%rd59, %r49, 4;
	add.s64 	%rd60, %rd2, %rd59;
	ld.global.f32 	%f87, [%rd60];
	ld.global.f32 	%f88, [%rd46+28];
	fma.rn.f32 	%f111, %f87, %f88, %f86;
	add.s32 	%r56, %r56, 8;
$L__BB4_7:
	setp.eq.s32 	%p6, %r8, 0;
	@%p6 bra 	$L__BB4_13;
	and.b32  	%r11, %r20, 3;
	setp.lt.u32 	%p7, %r8, 4;
	@%p7 bra 	$L__BB4_10;
	add.s32 	%r50, %r56, %r2;
	mul.wide.u32 	%rd61, %r50, 4;
	add.s64 	%rd62, %rd2, %rd61;
	ld.global.f32 	%f90, [%rd62];
	mul.wide.u32 	%rd63, %r56, 4;
	add.s64 	%rd64, %rd1, %rd63;
	ld.global.f32 	%f91, [%rd64];
	fma.rn.f32 	%f92, %f90, %f91, %f111;
	add.s32 	%r51, %r50, 1;
	mul.wide.u32 	%rd65, %r51, 4;
	add.s64 	%rd66, %rd2, %rd65;
	ld.global.f32 	%f93, [%rd66];
	ld.global.f32 	%f94, [%rd64+4];
	fma.rn.f32 	%f95, %f93, %f94, %f92;
	add.s32 	%r52, %r50, 2;
	mul.wide.u32 	%rd67, %r52, 4;
	add.s64 	%rd68, %rd2, %rd67;
	ld.global.f32 	%f96, [%rd68];
	ld.global.f32 	%f97, [%rd64+8];
	fma.rn.f32 	%f98, %f96, %f97, %f95;
	add.s32 	%r53, %r50, 3;
	mul.wide.u32 	%rd69, %r53, 4;
	add.s64 	%rd70, %rd2, %rd69;
	ld.global.f32 	%f99, [%rd70];
	ld.global.f32 	%f100, [%rd64+12];
	fma.rn.f32 	%f111, %f99, %f100, %f98;
	add.s32 	%r56, %r56, 4;
$L__BB4_10:
	setp.eq.s32 	%p8, %r11, 0;
	@%p8 bra 	$L__BB4_13;
	mul.wide.u32 	%rd71, %r56, 4;
	add.s64 	%rd77, %rd1, %rd71;
	add.s32 	%r59, %r56, %r2;
	neg.s32 	%r58, %r11;
$L__BB4_12:
	.pragma "nounroll";
	mul.wide.u32 	%rd72, %r59, 4;
	add.s64 	%rd73, %rd2, %rd72;
	ld.global.f32 	%f101, [%rd73];
	ld.global.f32 	%f102, [%rd77];
	fma.rn.f32 	%f111, %f101, %f102, %f111;
	add.s64 	%rd77, %rd77, 4;
	add.s32 	%r59, %r59, 1;
	add.s32 	%r58, %r58, 1;
	setp.ne.s32 	%p9, %r58, 0;
	@%p9 bra 	$L__BB4_12;
$L__BB4_13:
	cvta.to.global.u64 	%rd74, %rd6;
	mul.wide.s32 	%rd75, %r1, 4;
	add.s64 	%rd76, %rd74, %rd75;
	st.global.f32 	[%rd76], %f111;
	ret;

}
	// .globl	_Z7matvec2PKfS0_Pfjj
.visible .entry _Z7matvec2PKfS0_Pfjj(
	.param .u64 .ptr .align 1 _Z7matvec2PKfS0_Pfjj_param_0,
	.param .u64 .ptr .align 1 _Z7matvec2PKfS0_Pfjj_param_1,
	.param .u64 .ptr .align 1 _Z7matvec2PKfS0_Pfjj_param_2,
	.param .u32 _Z7matvec2PKfS0_Pfjj_param_3,
	.param .u32 _Z7matvec2PKfS0_Pfjj_param_4
)
{
	.reg .pred 	%p<7>;
	.reg .b32 	%r<23>;
	.reg .b32 	%f<11>;
	.reg .b64 	%rd<13>;

	ld.param.u64 	%rd4, [_Z7matvec2PKfS0_Pfjj_param_0];
	ld.param.u64 	%rd5, [_Z7matvec2PKfS0_Pfjj_param_1];
	ld.param.u64 	%rd6, [_Z7matvec2PKfS0_Pfjj_param_2];
	ld.param.u32 	%r11, [_Z7matvec2PKfS0_Pfjj_param_3];
	ld.param.u32 	%r10, [_Z7matvec2PKfS0_Pfjj_param_4];
	cvta.to.global.u64 	%rd7, %rd6;
	mov.u32 	%r1, %ntid.x;
	mov.u32 	%r12, %ctaid.x;
	mov.u32 	%r13, %tid.x;
	mad.lo.s32 	%r2, %r1, %r12, %r13;
	mov.u32 	%r14, %ntid.y;
	mov.u32 	%r15, %ctaid.y;
	mov.u32 	%r16, %tid.y;
	mad.lo.s32 	%r3, %r14, %r15, %r16;
	mul.wide.u32 	%rd8, %r3, 4;
	add.s64 	%rd1, %rd7, %rd8;
	mov.b32 	%r17, 0;
	st.global.u32 	[%rd1], %r17;
	setp.ge.u32 	%p1, %r2, %r10;
	setp.ge.u32 	%p2, %r3, %r11;
	or.pred  	%p3, %p2, %p1;
	@%p3 bra 	$L__BB5_6;
	add.s32 	%r18, %r1, %r10;
	add.s32 	%r4, %r18, -1;
	setp.gt.u32 	%p4, %r1, %r4;
	mov.f32 	%f10, 0f00000000;
	@%p4 bra 	$L__BB5_5;
	mul.lo.s32 	%r5, %r10, %r3;
	div.u32 	%r20, %r4, %r1;
	max.u32 	%r6, %r20, 1;
	cvta.to.global.u64 	%rd2, %rd4;
	cvta.to.global.u64 	%rd3, %rd5;
	mov.f32 	%f10, 0f00000000;
	mov.b32 	%r22, 0;
$L__BB5_3:
	mad.lo.s32 	%r8, %r22, %r1, %r2;
	setp.ge.u32 	%p5, %r8, %r10;
	@%p5 bra 	$L__BB5_5;
	add.s32 	%r21, %r8, %r5;
	mul.wide.u32 	%rd9, %r21, 4;
	add.s64 	%rd10, %rd2, %rd9;
	ld.global.f32 	%f6, [%rd10];
	mul.wide.u32 	%rd11, %r8, 4;
	add.s64 	%rd12, %rd3, %rd11;
	ld.global.f32 	%f7, [%rd12];
	fma.rn.f32 	%f10, %f6, %f7, %f10;
	add.s32 	%r22, %r22, 1;
	setp.ne.s32 	%p6, %r22, %r6;
	@%p6 bra 	$L__BB5_3;
$L__BB5_5:
	bar.sync 	0;
	atom.global.add.f32 	%f8, [%rd1], %f10;
$L__BB5_6:
	ret;

}
	// .globl	_Z6matmatPKfS0_Pfjjj
.visible .entry _Z6matmatPKfS0_Pfjjj(
	.param .u64 .ptr .align 1 _Z6matmatPKfS0_Pfjjj_param_0,
	.param .u64 .ptr .align 1 _Z6matmatPKfS0_Pfjjj_param_1,
	.param .u64 .ptr .align 1 _Z6matmatPKfS0_Pfjjj_param_2,
	.param .u32 _Z6matmatPKfS0_Pfjjj_param_3,
	.param .u32 _Z6matmatPKfS0_Pfjjj_param_4,
	.param .u32 _Z6matmatPKfS0_Pfjjj_param_5
)
{
	.reg .pred 	%p<16>;
	.reg .b32 	%r<148>;
	.reg .b32 	%f<69>;
	.reg .b64 	%rd<69>;

	ld.param.u64 	%rd5, [_Z6matmatPKfS0_Pfjjj_param_0];
	ld.param.u64 	%rd6, [_Z6matmatPKfS0_Pfjjj_param_1];
	ld.param.u64 	%rd4, [_Z6matmatPKfS0_Pfjjj_param_2];
	ld.param.u32 	%r83, [_Z6matmatPKfS0_Pfjjj_param_3];
	ld.param.u32 	%r81, [_Z6matmatPKfS0_Pfjjj_param_4];
	ld.param.u32 	%r82, [_Z6matmatPKfS0_Pfjjj_param_5];
	cvta.to.global.u64 	%rd1, %rd6;
	cvta.to.global.u64 	%rd2, %rd5;
	mov.u32 	%r1, %ntid.x;
	mov.u32 	%r2, %ctaid.x;
	mov.u32 	%r3, %tid.x;
	mad.lo.s32 	%r4, %r1, %r2, %r3;
	mov.u32 	%r84, %ntid.y;
	mov.u32 	%r85, %ctaid.y;
	mul.lo.s32 	%r5, %r84, %r85;
	mov.u32 	%r6, %tid.y;
	add.s32 	%r86, %r5, %r6;
	setp.ge.u32 	%p1, %r4, %r81;
	setp.ge.u32 	%p2, %r86, %r83;
	or.pred  	%p3, %p1, %p2;
	@%p3 bra 	$L__BB6_16;
	add.s32 	%r87, %r1, %r81;
	add.s32 	%r88, %r87, -1;
	div.u32 	%r89, %r88, %r1;
	add.s32 	%r8, %r89, -1;
	mad.lo.s32 	%r90, %r8, %r1, %r4;
	setp.ge.u32 	%p4, %r90, %r81;
	selp.s32 	%r9, -1, 0, %p4;
	add.s32 	%r10, %r89, %r9;
	setp.eq.s32 	%p5, %r82, 0;
	@%p5 bra 	$L__BB6_16;
	mul.lo.s32 	%r92, %r83, %r4;
	add.s32 	%r11, %r92, %r86;
	add.s32 	%r12, %r8, %r9;
	mad.lo.s32 	%r93, %r1, %r2, %r1;
	add.s32 	%r13, %r3, %r93;
	add.s32 	%r94, %r2, 2;
	mad.lo.s32 	%r14, %r1, %r94, %r3;
	add.s32 	%r95, %r2, 3;
	mad.lo.s32 	%r15, %r1, %r95, %r3;
	add.s32 	%r96, %r2, 4;
	mad.lo.s32 	%r16, %r1, %r96, %r3;
	add.s32 	%r97, %r2, 5;
	mad.lo.s32 	%r17, %r1, %r97, %r3;
	add.s32 	%r98, %r2, 6;
	mad.lo.s32 	%r18, %r1, %r98, %r3;
	add.s32 	%r99, %r2, 7;
	mad.lo.s32 	%r19, %r1, %r99, %r3;
	add.s32 	%r100, %r6, %r1;
	add.s32 	%r101, %r100, %r5;
	add.s32 	%r20, %r101, %r92;
	cvta.to.global.u64 	%rd3, %rd4;
	mov.b32 	%r127, 0;
$L__BB6_3:
	setp.eq.s32 	%p6, %r10, 0;
	mov.f32 	%f68, 0f00000000;
	@%p6 bra 	$L__BB6_15;
	setp.lt.u32 	%p7, %r12, 7;
	mul.lo.s32 	%r22, %r127, %r81;
	add.s32 	%r23, %r22, %r4;
	mov.f32 	%f68, 0f00000000;
	mov.b32 	%r146, 0;
	@%p7 bra 	$L__BB6_7;
	mad.lo.s32 	%r131, %r1, 5, %r11;
	mad.lo.s32 	%r130, %r1, 6, %r11;
	mad.lo.s32 	%r133, %r1, 3, %r11;
	shl.b32 	%r103, %r1, 1;
	add.s32 	%r134, %r11, %r103;
	shl.b32 	%r104, %r1, 2;
	add.s32 	%r132, %r11, %r104;
	and.b32  	%r105, %r10, -8;
	neg.s32 	%r144, %r105;
	mad.lo.s32 	%r129, %r1, 7, %r11;
	add.s32 	%r143, %r13, %r22;
	add.s32 	%r142, %r14, %r22;
	add.s32 	%r141, %r15, %r22;
	add.s32 	%r140, %r16, %r22;
	add.s32 	%r139, %r17, %r22;
	add.s32 	%r138, %r18, %r22;
	add.s32 	%r137, %r19, %r22;
	mov.f32 	%f68, 0f00000000;
	mov.u32 	%r128, %r11;
	mov.u32 	%r135, %r20;
	mov.u32 	%r136, %r23;
$L__BB6_6:
	.pragma "nounroll";
	and.b32  	%r146, %r10, -8;
	mul.wide.u32 	%rd7, %r128, 4;
	add.s64 	%rd8, %rd2, %rd7;
	ld.global.f32 	%f17, [%rd8];
	mul.wide.u32 	%rd9, %r136, 4;
	add.s64 	%rd10, %rd1, %rd9;
	ld.global.f32 	%f18, [%rd10];
	fma.rn.f32 	%f19, %f17, %f18, %f68;
	mul.wide.u32 	%rd11, %r135, 4;
	add.s64 	%rd12, %rd2, %rd11;
	ld.global.f32 	%f20, [%rd12];
	mul.wide.u32 	%rd13, %r143, 4;
	add.s64 	%rd14, %rd1, %rd13;
	ld.global.f32 	%f21, [%rd14];
	fma.rn.f32 	%f22, %f20, %f21, %f19;
	mul.wide.u32 	%rd15, %r134, 4;
	add.s64 	%rd16, %rd2, %rd15;
	ld.global.f32 	%f23, [%rd16];
	mul.wide.u32 	%rd17, %r142, 4;
	add.s64 	%rd18, %rd1, %rd17;
	ld.global.f32 	%f24, [%rd18];
	fma.rn.f32 	%f25, %f23, %f24, %f22;
	mul.wide.u32 	%rd19, %r133, 4;
	add.s64 	%rd20, %rd2, %rd19;
	ld.global.f32 	%f26, [%rd20];
	mul.wide.u32 	%rd21, %r141, 4;
	add.s64 	%rd22, %rd1, %rd21;
	ld.global.f32 	%f27, [%rd22];
	fma.rn.f32 	%f28, %f26, %f27, %f25;
	mul.wide.u32 	%rd23, %r132, 4;
	add.s64 	%rd24, %rd2, %rd23;
	ld.global.f32 	%f29, [%rd24];
	mul.wide.u32 	%rd25, %r140, 4;
	add.s64 	%rd26, %rd1, %rd25;
	ld.global.f32 	%f30, [%rd26];
	fma.rn.f32 	%f31, %f29, %f30, %f28;
	mul.wide.u32 	%rd27, %r131, 4;
	add.s64 	%rd28, %rd2, %rd27;
	ld.global.f32 	%f32, [%rd28];
	mul.wide.u32 	%rd29, %r139, 4;
	add.s64 	%rd30, %rd1, %rd29;
	ld.global.f32 	%f33, [%rd30];
	fma.rn.f32 	%f34, %f32, %f33, %f31;
	mul.wide.u32 	%rd31, %r130, 4;
	add.s64 	%rd32, %rd2, %rd31;
	ld.global.f32 	%f35, [%rd32];
	mul.wide.u32 	%rd33, %r138, 4;
	add.s64 	%rd34, %rd1, %rd33;
	ld.global.f32 	%f36, [%rd34];
	fma.rn.f32 	%f37, %f35, %f36, %f34;
	mul.wide.u32 	%rd35, %r129, 4;
	add.s64 	%rd36, %rd2, %rd35;
	ld.global.f32 	%f38, [%rd36];
	mul.wide.u32 	%rd37, %r137, 4;
	add.s64 	%rd38, %rd1, %rd37;
	ld.global.f32 	%f39, [%rd38];
	fma.rn.f32 	%f68, %f38, %f39, %f37;
	add.s32 	%r144, %r144, 8;
	shl.b32 	%r106, %r1, 3;
	add.s32 	%r143, %r143, %r106;
	add.s32 	%r142, %r142, %r106;
	add.s32 	%r141, %r141, %r106;
	add.s32 	%r140, %r140, %r106;
	add.s32 	%r139, %r139, %r106;
	add.s32 	%r138, %r138, %r106;
	add.s32 	%r137, %r137, %r106;
	add.s32 	%r136, %r136, %r106;
	add.s32 	%r135, %r135, %r106;
	add.s32 	%r134, %r134, %r106;
	add.s32 	%r133, %r133, %r106;
	add.s32 	%r132, %r132, %r106;
	add.s32 	%r131, %r131, %r106;
	add.s32 	%r130, %r130, %r106;
	add.s32 	%r129, %r129, %r106;
	add.s32 	%r128, %r128, %r106;
	setp.ne.s32 	%p8, %r144, 0;
	@%p8 bra 	$L__BB6_6;
$L__BB6_7:
	and.b32  	%r74, %r10, 7;
	setp.eq.s32 	%p9, %r74, 0;
	@%p9 bra 	$L__BB6_15;
	setp.lt.u32 	%p10, %r74, 4;
	@%p10 bra 	$L__BB6_10;
	mul.lo.s32 	%r107, %r146, %r1;
	add.s32 	%r108, %r11, %r107;
	mul.wide.u32 	%rd39, %r108, 4;
	add.s64 	%rd40, %rd2, %rd39;
	ld.global.f32 	%f41, [%rd40];
	add.s32 	%r109, %r23, %r107;
	mul.wide.u32 	%rd41, %r109, 4;
	add.s64 	%rd42, %rd1, %rd41;
	ld.global.f32 	%f42, [%rd42];
	fma.rn.f32 	%f43, %f41, %f42, %f68;
	add.s32 	%r110, %r108, %r1;
	mul.wide.u32 	%rd43, %r110, 4;
	add.s64 	%rd44, %rd2, %rd43;
	ld.global.f32 	%f44, [%rd44];
	add.s32 	%r111, %r109, %r1;
	mul.wide.u32 	%rd45, %r111, 4;
	add.s64 	%rd46, %rd1, %rd45;
	ld.global.f32 	%f45, [%rd46];
	fma.rn.f32 	%f46, %f44, %f45, %f43;
	add.s32 	%r112, %r110, %r1;
	mul.wide.u32 	%rd47, %r112, 4;
	add.s64 	%rd48, %rd2, %rd47;
	ld.global.f32 	%f47, [%rd48];
	add.s32 	%r113, %r111, %r1;
	mul.wide.u32 	%rd49, %r113, 4;
	add.s64 	%rd50, %rd1, %rd49;
	ld.global.f32 	%f48, [%rd50];
	fma.rn.f32 	%f49, %f47, %f48, %f46;
	add.s32 	%r114, %r112, %r1;
	mul.wide.u32 	%rd51, %r114, 4;
	add.s64 	%rd52, %rd2, %rd51;
	ld.global.f32 	%f50, [%rd52];
	add.s32 	%r115, %r113, %r1;
	mul.wide.u32 	%rd53, %r115, 4;
	add.s64 	%rd54, %rd1, %rd53;
	ld.global.f32 	%f51, [%rd54];
	fma.rn.f32 	%f68, %f50, %f51, %f49;
	add.s32 	%r146, %r146, 4;
$L__BB6_10:
	and.b32  	%r116, %r10, 3;
	setp.eq.s32 	%p11, %r116, 0;
	@%p11 bra 	$L__BB6_15;
	setp.eq.s32 	%p12, %r116, 1;
	@%p12 bra 	$L__BB6_13;
	mul.lo.s32 	%r117, %r146, %r1;
	add.s32 	%r118, %r11, %r117;
	mul.wide.u32 	%rd55, %r118, 4;
	add.s64 	%rd56, %rd2, %rd55;
	ld.global.f32 	%f53, [%rd56];
	add.s32 	%r119, %r23, %r117;
	mul.wide.u32 	%rd57, %r119, 4;
	add.s64 	%rd58, %rd1, %rd57;
	ld.global.f32 	%f54, [%rd58];
	fma.rn.f32 	%f55, %f53, %f54, %f68;
	add.s32 	%r120, %r118, %r1;
	mul.wide.u32 	%rd59, %r120, 4;
	add.s64 	%rd60, %rd2, %rd59;
	ld.global.f32 	%f56, [%rd60];
	add.s32 	%r121, %r119, %r1;
	mul.wide.u32 	%rd61, %r121, 4;
	add.s64 	%rd62, %rd1, %rd61;
	ld.global.f32 	%f57, [%rd62];
	fma.rn.f32 	%f68, %f56, %f57, %f55;
	add.s32 	%r146, %r146, 2;
$L__BB6_13:
	and.b32  	%r122, %r10, 1;
	setp.eq.b32 	%p13, %r122, 1;
	not.pred 	%p14, %p13;
	@%p14 bra 	$L__BB6_15;
	mul.lo.s32 	%r123, %r146, %r1;
	add.s32 	%r124, %r11, %r123;
	mul.wide.u32 	%rd63, %r124, 4;
	add.s64 	%rd64, %rd2, %rd63;
	ld.global.f32 	%f58, [%rd64];
	add.s32 	%r125, %r23, %r123;
	mul.wide.u32 	%rd65, %r125, 4;
	add.s64 	%rd66, %rd1, %rd65;
	ld.global.f32 	%f59, [%rd66];
	fma.rn.f32 	%f68, %f58, %f59, %f68;
$L__BB6_15:
	bar.sync 	0;
	mad.lo.s32 	%r126, %r127, %r83, %r86;
	mul.wide.u32 	%rd67, %r126, 4;
	add.s64 	%rd68, %rd3, %rd67;
	atom.global.add.f32 	%f60, [%rd68], %f68;
	add.s32 	%r127, %r127, 1;
	setp.ne.s32 	%p15, %r127, %r82;
	@%p15 bra 	$L__BB6_3;
$L__BB6_16:
	ret;

}
	// .globl	_Z7matmatTPKfS0_Pfjjj
.visible .entry _Z7matmatTPKfS0_Pfjjj(
	.param .u64 .ptr .align 1 _Z7matmatTPKfS0_Pfjjj_param_0,
	.param .u64 .ptr .align 1 _Z7matmatTPKfS0_Pfjjj_param_1,
	.param .u64 .ptr .align 1 _Z7matmatTPKfS0_Pfjjj_param_2,
	.param .u32 _Z7matmatTPKfS0_Pfjjj_param_3,
	.param .u32 _Z7matmatTPKfS0_Pfjjj_param_4,
	.param .u32 _Z7matmatTPKfS0_Pfjjj_param_5
)
{
	.reg .pred 	%p<17>;
	.reg .b32 	%r<162>;
	.reg .b32 	%f<87>;
	.reg .b64 	%rd<74>;

	ld.param.u64 	%rd3, [_Z7matmatTPKfS0_Pfjjj_param_0];
	ld.param.u64 	%rd5, [_Z7matmatTPKfS0_Pfjjj_param_1];
	ld.param.u32 	%r90, [_Z7matmatTPKfS0_Pfjjj_param_3];
	ld.param.u32 	%r88, [_Z7matmatTPKfS0_Pfjjj_param_4];
	cvta.to.global.u64 	%rd1, %rd5;
	mov.u32 	%r1, %ntid.x;
	mov.u32 	%r2, %ctaid.x;
	mov.u32 	%r3, %tid.x;
	mad.lo.s32 	%r4, %r1, %r2, %r3;
	mov.u32 	%r91, %ntid.y;
	mov.u32 	%r92, %ctaid.y;
	mov.u32 	%r93, %tid.y;
	mad.lo.s32 	%r94, %r91, %r92, %r93;
	setp.ge.u32 	%p1, %r4, %r88;
	setp.ge.u32 	%p2, %r94, %r90;
	or.pred  	%p3, %p1, %p2;
	@%p3 bra 	$L__BB7_18;
	ld.param.u32 	%r139, [_Z7matmatTPKfS0_Pfjjj_param_5];
	add.s32 	%r95, %r1, %r88;
	add.s32 	%r96, %r95, -1;
	div.u32 	%r97, %r96, %r1;
	add.s32 	%r6, %r97, -1;
	mad.lo.s32 	%r98, %r6, %r1, %r4;
	setp.ge.u32 	%p4, %r98, %r88;
	selp.s32 	%r7, -1, 0, %p4;
	add.s32 	%r8, %r97, %r7;
	setp.eq.s32 	%p5, %r139, 0;
	@%p5 bra 	$L__BB7_18;
	add.s32 	%r100, %r94, %r1;
	mad.lo.s32 	%r101, %r88, %r100, %r4;
	cvta.to.global.u64 	%rd6, %rd3;
	mul.wide.u32 	%rd7, %r101, 4;
	add.s64 	%rd2, %rd6, %rd7;
	add.s32 	%r9, %r6, %r7;
	mad.lo.s32 	%r102, %r1, %r2, %r1;
	add.s32 	%r10, %r3, %r102;
	add.s32 	%r103, %r2, 2;
	mad.lo.s32 	%r11, %r1, %r103, %r3;
	add.s32 	%r104, %r2, 3;
	mad.lo.s32 	%r12, %r1, %r104, %r3;
	add.s32 	%r105, %r2, 6;
	mad.lo.s32 	%r13, %r1, %r105, %r3;
	add.s32 	%r106, %r2, 8;
	mad.lo.s32 	%r14, %r1, %r106, %r3;
	add.s32 	%r107, %r2, 9;
	mad.lo.s32 	%r15, %r1, %r107, %r3;
	add.s32 	%r108, %r2, 10;
	mad.lo.s32 	%r16, %r1, %r108, %r3;
	add.s32 	%r109, %r2, 11;
	mad.lo.s32 	%r17, %r1, %r109, %r3;
	add.s32 	%r110, %r2, 12;
	mad.lo.s32 	%r18, %r1, %r110, %r3;
	add.s32 	%r111, %r2, 13;
	mad.lo.s32 	%r19, %r1, %r111, %r3;
	add.s32 	%r112, %r2, 14;
	mad.lo.s32 	%r20, %r1, %r112, %r3;
	add.s32 	%r113, %r2, 15;
	mad.lo.s32 	%r21, %r1, %r113, %r3;
	mov.b32 	%r141, 0;
$L__BB7_3:
	setp.eq.s32 	%p6, %r8, 0;
	mov.f32 	%f86, 0f00000000;
	@%p6 bra 	$L__BB7_17;
	setp.lt.u32 	%p7, %r9, 15;
	ld.global.f32 	%f1, [%rd2];
	mul.lo.s32 	%r23, %r141, %r88;
	add.s32 	%r24, %r23, %r4;
	mov.f32 	%f86, 0f00000000;
	mov.b32 	%r160, 0;
	@%p7 bra 	$L__BB7_7;
	and.b32  	%r115, %r8, -16;
	neg.s32 	%r158, %r115;
	add.s32 	%r157, %r10, %r23;
	add.s32 	%r156, %r11, %r23;
	add.s32 	%r155, %r12, %r23;
	mov.u32 	%r116, %tid.x;
	mov.u32 	%r117, %ctaid.x;
	add.s32 	%r118, %r117, 4;
	mad.lo.s32 	%r119, %r1, %r118, %r116;
	add.s32 	%r154, %r119, %r23;
	add.s32 	%r120, %r117, 5;
	mad.lo.s32 	%r121, %r1, %r120, %r116;
	add.s32 	%r153, %r121, %r23;
	add.s32 	%r152, %r13, %r23;
	add.s32 	%r122, %r117, 7;
	mad.lo.s32 	%r123, %r1, %r122, %r116;
	add.s32 	%r151, %r123, %r23;
	add.s32 	%r150, %r14, %r23;
	add.s32 	%r149, %r15, %r23;
	add.s32 	%r148, %r16, %r23;
	add.s32 	%r147, %r17, %r23;
	add.s32 	%r146, %r18, %r23;
	add.s32 	%r145, %r19, %r23;
	add.s32 	%r144, %r20, %r23;
	add.s32 	%r143, %r21, %r23;
	mov.f32 	%f86, 0f00000000;
	mov.u32 	%r142, %r24;
$L__BB7_6:
	.pragma "nounroll";
	and.b32  	%r160, %r8, -16;
	mul.wide.u32 	%rd8, %r142, 4;
	add.s64 	%rd9, %rd1, %rd8;
	ld.global.f32 	%f20, [%rd9];
	fma.rn.f32 	%f21, %f1, %f20, %f86;
	mul.wide.u32 	%rd10, %r157, 4;
	add.s64 	%rd11, %rd1, %rd10;
	ld.global.f32 	%f22, [%rd11];
	fma.rn.f32 	%f23, %f1, %f22, %f21;
	mul.wide.u32 	%rd12, %r156, 4;
	add.s64 	%rd13, %rd1, %rd12;
	ld.global.f32 	%f24, [%rd13];
	fma.rn.f32 	%f25, %f1, %f24, %f23;
	mul.wide.u32 	%rd14, %r155, 4;
	add.s64 	%rd15, %rd1, %rd14;
	ld.global.f32 	%f26, [%rd15];
	fma.rn.f32 	%f27, %f1, %f26, %f25;
	mul.wide.u32 	%rd16, %r154, 4;
	add.s64 	%rd17, %rd1, %rd16;
	ld.global.f32 	%f28, [%rd17];
	fma.rn.f32 	%f29, %f1, %f28, %f27;
	mul.wide.u32 	%rd18, %r153, 4;
	add.s64 	%rd19, %rd1, %rd18;
	ld.global.f32 	%f30, [%rd19];
	fma.rn.f32 	%f31, %f1, %f30, %f29;
	mul.wide.u32 	%rd20, %r152, 4;
	add.s64 	%rd21, %rd1, %rd20;
	ld.global.f32 	%f32, [%rd21];
	fma.rn.f32 	%f33, %f1, %f32, %f31;
	mul.wide.u32 	%rd22, %r151, 4;
	add.s64 	%rd23, %rd1, %rd22;
	ld.global.f32 	%f34, [%rd23];
	fma.rn.f32 	%f35, %f1, %f34, %f33;
	mul.wide.u32 	%rd24, %r150, 4;
	add.s64 	%rd25, %rd1, %rd24;
	ld.global.f32 	%f36, [%rd25];
	fma.rn.f32 	%f37, %f1, %f36, %f35;
	mul.wide.u32 	%rd26, %r149, 4;
	add.s64 	%rd27, %rd1, %rd26;
	ld.global.f32 	%f38, [%rd27];
	fma.rn.f32 	%f39, %f1, %f38, %f37;
	mul.wide.u32 	%rd28, %r148, 4;
	add.s64 	%rd29, %rd1, %rd28;
	ld.global.f32 	%f40, [%rd29];
	fma.rn.f32 	%f41, %f1, %f40, %f39;
	mul.wide.u32 	%rd30, %r147, 4;
	add.s64 	%rd31, %rd1, %rd30;
	ld.global.f32 	%f42, [%rd31];
	fma.rn.f32 	%f43, %f1, %f42, %f41;
	mul.wide.u32 	%rd32, %r146, 4;
	add.s64 	%rd33, %rd1, %rd32;
	ld.global.f32 	%f44, [%rd33];
	fma.rn.f32 	%f45, %f1, %f44, %f43;
	mul.wide.u32 	%rd34, %r145, 4;
	add.s64 	%rd35, %rd1, %rd34;
	ld.global.f32 	%f46, [%rd35];
	fma.rn.f32 	%f47, %f1, %f46, %f45;
	mul.wide.u32 	%rd36, %r144, 4;
	add.s64 	%rd37, %rd1, %rd36;
	ld.global.f32 	%f48, [%rd37];
	fma.rn.f32 	%f49, %f1, %f48, %f47;
	mul.wide.u32 	%rd38, %r143, 4;
	add.s64 	%rd39, %rd1, %rd38;
	ld.global.f32 	%f50, [%rd39];
	fma.rn.f32 	%f86, %f1, %f50, %f49;
	add.s32 	%r158, %r158, 16;
	shl.b32 	%r124, %r1, 4;
	add.s32 	%r157, %r157, %r124;
	add.s32 	%r156, %r156, %r124;
	add.s32 	%r155, %r155, %r124;
	add.s32 	%r154, %r154, %r124;
	add.s32 	%r153, %r153, %r124;
	add.s32 	%r152, %r152, %r124;
	add.s32 	%r151, %r151, %r124;
	add.s32 	%r150, %r150, %r124;
	add.s32 	%r149, %r149, %r124;
	add.s32 	%r148, %r148, %r124;
	add.s32 	%r147, %r147, %r124;
	add.s32 	%r146, %r146, %r124;
	add.s32 	%r145, %r145, %r124;
	add.s32 	%r144, %r144, %r124;
	add.s32 	%r143, %r143, %r124;
	add.s32 	%r142, %r142, %r124;
	setp.ne.s32 	%p8, %r158, 0;
	@%p8 bra 	$L__BB7_6;
$L__BB7_7:
	and.b32  	%r77, %r8, 15;
	setp.eq.s32 	%p9, %r77, 0;
	@%p9 bra 	$L__BB7_17;
	setp.lt.u32 	%p10, %r77, 8;
	@%p10 bra 	$L__BB7_10;
	mad.lo.s32 	%r125, %r160, %r1, %r24;
	mul.wide.u32 	%rd40, %r125, 4;
	add.s64 	%rd41, %rd1, %rd40;
	ld.global.f32 	%f52, [%rd41];
	fma.rn.f32 	%f53, %f1, %f52, %f86;
	add.s32 	%r126, %r125, %r1;
	mul.wide.u32 	%rd42, %r126, 4;
	add.s64 	%rd43, %rd1, %rd42;
	ld.global.f32 	%f54, [%rd43];
	fma.rn.f32 	%f55, %f1, %f54, %f53;
	add.s32 	%r127, %r126, %r1;
	mul.wide.u32 	%rd44, %r127, 4;
	add.s64 	%rd45, %rd1, %rd44;
	ld.global.f32 	%f56, [%rd45];
	fma.rn.f32 	%f57, %f1, %f56, %f55;
	add.s32 	%r128, %r127, %r1;
	mul.wide.u32 	%rd46, %r128, 4;
	add.s64 	%rd47, %rd1, %rd46;
	ld.global.f32 	%f58, [%rd47];
	fma.rn.f32 	%f59, %f1, %f58, %f57;
	add.s32 	%r129, %r128, %r1;
	mul.wide.u32 	%rd48, %r129, 4;
	add.s64 	%rd49, %rd1, %rd48;
	ld.global.f32 	%f60, [%rd49];
	fma.rn.f32 	%f61, %f1, %f60, %f59;
	add.s32 	%r130, %r129, %r1;
	mul.wide.u32 	%rd50, %r130, 4;
	add.s64 	%rd51, %rd1, %rd50;
	ld.global.f32 	%f62, [%rd51];
	fma.rn.f32 	%f63, %f1, %f62, %f61;
	add.s32 	%r131, %r130, %r1;
	mul.wide.u32 	%rd52, %r131, 4;
	add.s64 	%rd53, %rd1, %rd52;
	ld.global.f32 	%f64, [%rd53];
	fma.rn.f32 	%f65, %f1, %f64, %f63;
	add.s32 	%r132, %r131, %r1;
	mul.wide.u32 	%rd54, %r132, 4;
	add.s64 	%rd55, %rd1, %rd54;
	ld.global.f32 	%f66, [%rd55];
	fma.rn.f32 	%f86, %f1, %f66, %f65;
	add.s32 	%r160, %r160, 8;
$L__BB7_10:
	and.b32  	%r80, %r8, 7;
	setp.eq.s32 	%p11, %r80, 0;
	@%p11 bra 	$L__BB7_17;
	setp.lt.u32 	%p12, %r80, 4;
	@%p12 bra 	$L__BB7_13;
	mad.lo.s32 	%r133, %r160, %r1, %r24;
	mul.wide.u32 	%rd56, %r133, 4;
	add.s64 	%rd57, %rd1, %rd56;
	ld.global.f32 	%f68, [%rd57];
	fma.rn.f32 	%f69, %f1, %f68, %f86;
	add.s32 	%r134, %r133, %r1;
	mul.wide.u32 	%rd58, %r134, 4;
	add.s64 	%rd59, %rd1, %rd58;
	ld.global.f32 	%f70, [%rd59];
	fma.rn.f32 	%f71, %f1, %f70, %f69;
	add.s32 	%r135, %r134, %r1;
	mul.wide.u32 	%rd60, %r135, 4;
	add.s64 	%rd61, %rd1, %rd60;
	ld.global.f32 	%f72, [%rd61];
	fma.rn.f32 	%f73, %f1, %f72, %f71;
	add.s32 	%r136, %r135, %r1;
	mul.wide.u32 	%rd62, %r136, 4;
	add.s64 	%rd63, %rd1, %rd62;
	ld.global.f32 	%f74, [%rd63];
	fma.rn.f32 	%f86, %f1, %f74, %f73;
	add.s32 	%r160, %r160, 4;
$L__BB7_13:
	and.b32  	%r83, %r8, 3;
	setp.eq.s32 	%p13, %r83, 0;
	@%p13 bra 	$L__BB7_17;
	setp.eq.s32 	%p14, %r83, 1;
	mad.lo.s32 	%r84, %r160, %r1, %r24;
	mul.wide.u32 	%rd64, %r84, 4;
	add.s64 	%rd65, %rd1, %rd64;
	ld.global.f32 	%f75, [%rd65];
	fma.rn.f32 	%f86, %f1, %f75, %f86;
	@%p14 bra 	$L__BB7_17;
	setp.eq.s32 	%p15, %r83, 2;
	add.s32 	%r85, %r84, %r1;
	mul.wide.u32 	%rd66, %r85, 4;
	add.s64 	%rd67, %rd1, %rd66;
	ld.global.f32 	%f76, [%rd67];
	fma.rn.f32 	%f86, %f1, %f76, %f86;
	@%p15 bra 	$L__BB7_17;
	add.s32 	%r137, %r85, %r1;
	mul.wide.u32 	%rd68, %r137, 4;
	add.s64 	%rd69, %rd1, %rd68;
	ld.global.f32 	%f77, [%rd69];
	fma.rn.f32 	%f86, %f1, %f77, %f86;
$L__BB7_17:
	ld.param.u32 	%r140, [_Z7matmatTPKfS0_Pfjjj_param_5];
	ld.param.u64 	%rd73, [_Z7matmatTPKfS0_Pfjjj_param_2];
	bar.sync 	0;
	mad.lo.s32 	%r138, %r141, %r90, %r94;
	cvta.to.global.u64 	%rd70, %rd73;
	mul.wide.u32 	%rd71, %r138, 4;
	add.s64 	%rd72, %rd70, %rd71;
	atom.global.add.f32 	%f78, [%rd72], %f86;
	add.s32 	%r141, %r141, 1;
	setp.ne.s32 	%p16, %r141, %r140;
	@%p16 bra 	$L__BB7_3;
$L__BB7_18:
	ret;

}


// ===== COMPILED SASS (sm_100) =====

	.target	sm_100

	.elftype	@"ET_EXEC"


//--------------------- .note.nv.tkinfo           --------------------------
	.section	.note.nv.tkinfo,"",@"SHT_NOTE"
	.sectionflags	@"SHF_NOTE_NV_TKINFO"
	.tkinfo
        /*0018*/ 	.word	0x00000002
        /*0030*/ 	.string	""
        /*0030*/ 	.string	"ptxas"
        /*0030*/ 	.string	"Cuda compilation tools, release 13.0, V13.0.88"
        /*0030*/ 	.string	"Build cuda_13.0.r13.0/compiler.36424714_0"
        /*0030*/ 	.string	"-arch sm_100 -m 64 "



//--------------------- .note.nv.cuinfo           --------------------------
	.section	.note.nv.cuinfo,"",@"SHT_NOTE"
	.sectionflags	@"SHF_NOTE_NV_CUINFO"
        /*0018*/ 	.short	0x0002
        /*001a*/ 	.short	0x0064
        /*001c*/ 	.short	0x0082
	.zero		2


//--------------------- .nv.info                  --------------------------
	.section	.nv.info,"",@"SHT_CUDA_INFO"
	.align	4


	//----- nvinfo : EIATTR_REGCOUNT
	.align		4
        /*0000*/ 	.byte	0x04, 0x2f
        /*0002*/ 	.short	(.L_1 - .L_0)
	.align		4
.L_0:
        /*0004*/ 	.word	index@(_Z13compute_triadifPKfS0_Pf)
        /*0008*/ 	.word	0x0000000c


	//----- nvinfo : EIATTR_FRAME_SIZE
	.align		4
.L_1:
        /*000c*/ 	.byte	0x04, 0x11
        /*000e*/ 	.short	(.L_3 - .L_2)
	.align		4
.L_2:
        /*0010*/ 	.word	index@(_Z13compute_triadifPKfS0_Pf)
        /*0014*/ 	.word	0x00000000


	//----- nvinfo : EIATTR_REGCOUNT
	.align		4
.L_3:
        /*0018*/ 	.byte	0x04, 0x2f
        /*001a*/ 	.short	(.L_5 - .L_4)
	.align		4
.L_4:
        /*001c*/ 	.word	index@(_Z10set_vectorifPf)
        /*0020*/ 	.word	0x0000000a


	//----- nvinfo : EIATTR_FRAME_SIZE
	.align		4
.L_5:
        /*0024*/ 	.byte	0x04, 0x11
        /*0026*/ 	.short	(.L_7 - .L_6)
	.align		4
.L_6:
        /*0028*/ 	.word	index@(_Z10set_vectorifPf)
        /*002c*/ 	.word	0x00000000


	//----- nvinfo : EIATTR_REGCOUNT
	.align		4
.L_7:
        /*0030*/ 	.byte	0x04, 0x2f
        /*0032*/ 	.short	(.L_9 - .L_8)
	.align		4
.L_8:
        /*0034*/ 	.word	index@(_Z17set_vector_risingifPf)
        /*0038*/ 	.word	0x00000008


	//----- nvinfo : EIATTR_FRAME_SIZE
	.align		4
.L_9:
        /*003c*/ 	.byte	0x04, 0x11
        /*003e*/ 	.short	(.L_11 - .L_10)
	.align		4
.L_10:
        /*0040*/ 	.word	index@(_Z17set_vector_risingifPf)
        /*0044*/ 	.word	0x00000000


	//----- nvinfo : EIATTR_REGCOUNT
	.align		4
.L_11:
        /*0048*/ 	.byte	0x04, 0x2f
        /*004a*/ 	.short	(.L_13 - .L_12)
	.align		4
.L_12:
        /*004c*/ 	.word	index@(_Z6matmulPKfS0_Pfjj)
        /*0050*/ 	.word	0x00000020


	//----- nvinfo : EIATTR_FRAME_SIZE
	.align		4
.L_13:
        /*0054*/ 	.byte	0x04, 0x11
        /*0056*/ 	.short	(.L_15 - .L_14)
	.align		4
.L_14:
        /*0058*/ 	.word	index@(_Z6matmulPKfS0_Pfjj)
        /*005c*/ 	.word	0x00000000


	//----- nvinfo : EIATTR_REGCOUNT
	.align		4
.L_15:
        /*0060*/ 	.byte	0x04, 0x2f
        /*0062*/ 	.short	(.L_17 - .L_16)
	.align		4
.L_16:
        /*0064*/ 	.word	index@(_Z6matvecPKfS0_Pfjj)
        /*0068*/ 	.word	0x00000020


	//----- nvinfo : EIATTR_FRAME_SIZE
	.align		4
.L_17:
        /*006c*/ 	.byte	0x04, 0x11
        /*006e*/ 	.short	(.L_19 - .L_18)
	.align		4
.L_18:
        /*0070*/ 	.word	index@(_Z6matvecPKfS0_Pfjj)
        /*0074*/ 	.word	0x00000000


	//----- nvinfo : EIATTR_REGCOUNT
	.align		4
.L_19:
        /*0078*/ 	.byte	0x04, 0x2f
        /*007a*/ 	.short	(.L_21 - .L_20)
	.align		4
.L_20:
        /*007c*/ 	.word	index@(_Z7matvec2PKfS0_Pfjj)
        /*0080*/ 	.word	0x00000016


	//----- nvinfo : EIATTR_FRAME_SIZE
	.align		4
.L_21:
        /*0084*/ 	.byte	0x04, 0x11
        /*0086*/ 	.short	(.L_23 - .L_22)
	.align		4
.L_22:
        /*0088*/ 	.word	index@(_Z7matvec2PKfS0_Pfjj)
        /*008c*/ 	.word	0x00000000


	//----- nvinfo : EIATTR_REGCOUNT
	.align		4
.L_23:
        /*0090*/ 	.byte	0x04, 0x2f
        /*0092*/ 	.short	(.L_25 - .L_24)
	.align		4
.L_24:
        /*0094*/ 	.word	index@(_Z6matmatPKfS0_Pfjjj)
        /*0098*/ 	.word	0x00000030


	//----- nvinfo : EIATTR_FRAME_SIZE
	.align		4
.L_25:
        /*009c*/ 	.byte	0x04, 0x11
        /*009e*/ 	.short	(.L_27 - .L_26)
	.align		4
.L_26:
        /*00a0*/ 	.word	index@(_Z6matmatPKfS0_Pfjjj)
        /*00a4*/ 	.word	0x00000000


	//----- nvinfo : EIATTR_REGCOUNT
	.align		4
.L_27:
        /*00a8*/ 	.byte	0x04, 0x2f
        /*00aa*/ 	.short	(.L_29 - .L_28)
	.align		4
.L_28:
        /*00ac*/ 	.word	index@(_Z7matmatTPKfS0_Pfjjj)
        /*00b0*/ 	.word	0x00000030


	//----- nvinfo : EIATTR_FRAME_SIZE
	.align		4
.L_29:
        /*00b4*/ 	.byte	0x04, 0x11
        /*00b6*/ 	.short	(.L_31 - .L_30)
	.align		4
.L_30:
        /*00b8*/ 	.word	index@(_Z7matmatTPKfS0_Pfjjj)
        /*00bc*/ 	.word	0x00000000


	//----- nvinfo : EIATTR_MIN_STACK_SIZE
	.align		4
.L_31:
        /*00c0*/ 	.byte	0x04, 0x12
        /*00c2*/ 	.short	(.L_33 - .L_32)
	.align		4
.L_32:
        /*00c4*/ 	.word	index@(_Z7matmatTPKfS0_Pfjjj)
        /*00c8*/ 	.word	0x00000000


	//----- nvinfo : EIATTR_MIN_STACK_SIZE
	.align		4
.L_33:
        /*00cc*/ 	.byte	0x04, 0x12
        /*00ce*/ 	.short	(.L_35 - .L_34)
	.align		4
.L_34:
        /*00d0*/ 	.word	index@(_Z6matmatPKfS0_Pfjjj)
        /*00d4*/ 	.word	0x00000000


	//----- nvinfo : EIATTR_MIN_STACK_SIZE
	.align		4
.L_35:
        /*00d8*/ 	.byte	0x04, 0x12
        /*00da*/ 	.short	(.L_37 - .L_36)
	.align		4
.L_36:
        /*00dc*/ 	.word	index@(_Z7matvec2PKfS0_Pfjj)
        /*00e0*/ 	.word	0x00000000


	//----- nvinfo : EIATTR_MIN_STACK_SIZE
	.align		4
.L_37:
        /*00e4*/ 	.byte	0x04, 0x12
        /*00e6*/ 	.short	(.L_39 - .L_38)
	.align		4
.L_38:
        /*00e8*/ 	.word	index@(_Z6matvecPKfS0_Pfjj)
        /*00ec*/ 	.word	0x00000000


	//----- nvinfo : EIATTR_MIN_STACK_SIZE
	.align		4
.L_39:
        /*00f0*/ 	.byte	0x04, 0x12
        /*00f2*/ 	.short	(.L_41 - .L_40)
	.align		4
.L_40:
        /*00f4*/ 	.word	index@(_Z6matmulPKfS0_Pfjj)
        /*00f8*/ 	.word	0x00000000


	//----- nvinfo : EIATTR_MIN_STACK_SIZE
	.align		4
.L_41:
        /*00fc*/ 	.byte	0x04, 0x12
        /*00fe*/ 	.short	(.L_43 - .L_42)
	.align		4
.L_42:
        /*0100*/ 	.word	index@(_Z17set_vector_risingifPf)
        /*0104*/ 	.word	0x00000000


	//----- nvinfo : EIATTR_MIN_STACK_SIZE
	.align		4
.L_43:
        /*0108*/ 	.byte	0x04, 0x12
        /*010a*/ 	.short	(.L_45 - .L_44)
	.align		4
.L_44:
        /*010c*/ 	.word	index@(_Z10set_vectorifPf)
        /*0110*/ 	.word	0x00000000


	//----- nvinfo : EIATTR_MIN_STACK_SIZE
	.align		4
.L_45:
        /*0114*/ 	.byte	0x04, 0x12
        /*0116*/ 	.short	(.L_47 - .L_46)
	.align		4
.L_46:
        /*0118*/ 	.word	index@(_Z13compute_triadifPKfS0_Pf)
        /*011c*/ 	.word	0x00000000
.L_47:


//--------------------- .nv.compat                --------------------------
	.section	.nv.compat,"",@"SHT_CUDA_COMPAT_INFO"
	.align	4
        /*0000*/ 	.byte	0x02, 0x09, 0x00, 0x00, 0x02, 0x02, 0x01, 0x00, 0x02, 0x05, 0x05, 0x00, 0x03, 0x07, 0x01, 0x01
        /*0010*/ 	.byte	0x02, 0x03, 0x00, 0x00, 0x02, 0x06, 0x01, 0x00, 0x04, 0x0b, 0x08, 0x00, 0x09, 0x00, 0x00, 0x00
        /*0020*/ 	.byte	0x00, 0x00, 0x00, 0x00


//--------------------- .nv.info._Z7matmatTPKfS0_Pfjjj --------------------------
	.section	.nv.info._Z7matmatTPKfS0_Pfjjj,"",@"SHT_CUDA_INFO"
	.sectionflags	@""
	.align	4


	//----- nvinfo : EIATTR_CUDA_API_VERSION
	.align		4
        /*0000*/ 	.byte	0x04, 0x37
        /*0002*/ 	.short	(.L_49 - .L_48)
.L_48:
        /*0004*/ 	.word	0x00000082


	//----- nvinfo : EIATTR_KPARAM_INFO
	.align		4
.L_49:
        /*0008*/ 	.byte	0x04, 0x17
        /*000a*/ 	.short	(.L_51 - .L_50)
.L_50:
        /*000c*/ 	.word	0x00000000
        /*0010*/ 	.short	0x0005
        /*0012*/ 	.short	0x0020
        /*0014*/ 	.byte	0x00, 0xf0, 0x11, 0x00


	//----- nvinfo : EIATTR_KPARAM_INFO
	.align		4
.L_51:
        /*0018*/ 	.byte	0x04, 0x17
        /*001a*/ 	.short	(.L_53 - .L_52)
.L_52:
        /*001c*/ 	.word	0x00000000
        /*0020*/ 	.short	0x0004
        /*0022*/ 	.short	0x001c
        /*0024*/ 	.byte	0x00, 0xf0, 0x11, 0x00


	//----- nvinfo : EIATTR_KPARAM_INFO
	.align		4
.L_53:
        /*0028*/ 	.byte	0x04, 0x17
        /*002a*/ 	.short	(.L_55 - .L_54)
.L_54:
        /*002c*/ 	.word	0x00000000
        /*0030*/ 	.short	0x0003
        /*0032*/ 	.short	0x0018
        /*0034*/ 	.byte	0x00, 0xf0, 0x11, 0x00


	//----- nvinfo : EIATTR_KPARAM_INFO
	.align		4
.L_55:
        /*0038*/ 	.byte	0x04, 0x17
        /*003a*/ 	.short	(.L_57 - .L_56)
.L_56:
        /*003c*/ 	.word	0x00000000
        /*0040*/ 	.short	0x0002
        /*0042*/ 	.short	0x0010
        /*0044*/ 	.byte	0x00, 0xf5, 0x21, 0x00


	//----- nvinfo : EIATTR_KPARAM_INFO
	.align		4
.L_57:
        /*0048*/ 	.byte	0x04, 0x17
        /*004a*/ 	.short	(.L_59 - .L_58)
.L_58:
        /*004c*/ 	.word	0x00000000
        /*0050*/ 	.short	0x0001
        /*0052*/ 	.short	0x0008
        /*0054*/ 	.byte	0x00, 0xf5, 0x21, 0x00


	//----- nvinfo : EIATTR_KPARAM_INFO
	.align		4
.L_59:
        /*0058*/ 	.byte	0x04, 0x17
        /*005a*/ 	.short	(.L_61 - .L_60)
.L_60:
        /*005c*/ 	.word	0x00000000
        /*0060*/ 	.short	0x0000
        /*0062*/ 	.short	0x0000
        /*0064*/ 	.byte	0x00, 0xf5, 0x21, 0x00


	//----- nvinfo : EIATTR_SPARSE_MMA_MASK
	.align		4
.L_61:
        /*0068*/ 	.byte	0x03, 0x50
        /*006a*/ 	.short	0x0000


	//----- nvinfo : EIATTR_MAXREG_COUNT
	.align		4
        /*006c*/ 	.byte	0x03, 0x1b
        /*006e*/ 	.short	0x00ff


	//----- nvinfo : EIATTR_NUM_BARRIERS
	.align		4
        /*0070*/ 	.byte	0x02, 0x4c
        /*0072*/ 	.byte	0x01
	.zero		1


	//----- nvinfo : EIATTR_MERCURY_ISA_VERSION
	.align		4
        /*0074*/ 	.byte	0x03, 0x5f
        /*0076*/ 	.short	0x0101


	//----- nvinfo : EIATTR_VRC_CTA_INIT_COUNT
	.align		4
        /*0078*/ 	.byte	0x02, 0x4a
	.zero		1
	.zero		1


	//----- nvinfo : EIATTR_EXIT_INSTR_OFFSETS
	.align		4
        /*007c*/ 	.byte	0x04, 0x1c
        /*007e*/ 	.short	(.L_63 - .L_62)


	//   ....[0]....
.L_62:
        /*0080*/ 	.word	0x000000c0


	//   ....[1]....
        /*0084*/ 	.word	0x00000230


	//   ....[2]....
        /*0088*/ 	.word	0x00001120


	//----- nvinfo : EIATTR_CRS_STACK_SIZE
	.align		4
.L_63:
        /*008c*/ 	.byte	0x04, 0x1e
        /*008e*/ 	.short	(.L_65 - .L_64)
.L_64:
        /*0090*/ 	.word	0x00000000


	//----- nvinfo : EIATTR_CBANK_PARAM_SIZE
	.align		4
.L_65:
        /*0094*/ 	.byte	0x03, 0x19
        /*0096*/ 	.short	0x0024


	//----- nvinfo : EIATTR_PARAM_CBANK
	.align		4
        /*0098*/ 	.byte	0x04, 0x0a
        /*009a*/ 	.short	(.L_67 - .L_66)
	.align		4
.L_66:
        /*009c*/ 	.word	index@(.nv.constant0._Z7matmatTPKfS0_Pfjjj)
        /*00a0*/ 	.short	0x0380
        /*00a2*/ 	.short	0x0024


	//----- nvinfo : EIATTR_SW_WAR
	.align		4
.L_67:
        /*00a4*/ 	.byte	0x04, 0x36
        /*00a6*/ 	.short	(.L_69 - .L_68)
.L_68:
        /*00a8*/ 	.word	0x00000008
.L_69:


//--------------------- .nv.info._Z6matmatPKfS0_Pfjjj --------------------------
	.section	.nv.info._Z6matmatPKfS0_Pfjjj,"",@"SHT_CUDA_INFO"
	.sectionflags	@""
	.align	4


	//----- nvinfo : EIATTR_CUDA_API_VERSION
	.align		4
        /*0000*/ 	.byte	0x04, 0x37
        /*0002*/ 	.short	(.L_71 - .L_70)
.L_70:
        /*0004*/ 	.word	0x00000082


	//----- nvinfo : EIATTR_KPARAM_INFO
	.align		4
.L_71:
        /*0008*/ 	.byte	0x04, 0x17
        /*000a*/ 	.short	(.L_73 - .L_72)
.L_72:
        /*000c*/ 	.word	0x00000000
        /*0010*/ 	.short	0x0005
        /*0012*/ 	.short	0x0020
        /*0014*/ 	.byte	0x00, 0xf0, 0x11, 0x00


	//----- nvinfo : EIATTR_KPARAM_INFO
	.align		4
.L_73:
        /*0018*/ 	.byte	0x04, 0x17
        /*001a*/ 	.short	(.L_75 - .L_74)
.L_74:
        /*001c*/ 	.word	0x00000000
        /*0020*/ 	.short	0x0004
        /*0022*/ 	.short	0x001c
        /*0024*/ 	.byte	0x00, 0xf0, 0x11, 0x00


	//----- nvinfo : EIATTR_KPARAM_INFO
	.align		4
.L_75:
        /*0028*/ 	.byte	0x04, 0x17
        /*002a*/ 	.short	(.L_77 - .L_76)
.L_76:
        /*002c*/ 	.word	0x00000000
        /*0030*/ 	.short	0x0003
        /*0032*/ 	.short	0x0018
        /*0034*/ 	.byte	0x00, 0xf0, 0x11, 0x00


	//----- nvinfo : EIATTR_KPARAM_INFO
	.align		4
.L_77:
        /*0038*/ 	.byte	0x04, 0x17
        /*003a*/ 	.short	(.L_79 - .L_78)
.L_78:
        /*003c*/ 	.word	0x00000000
        /*0040*/ 	.short	0x0002
        /*0042*/ 	.short	0x0010
        /*0044*/ 	.byte	0x00, 0xf5, 0x21, 0x00


	//----- nvinfo : EIATTR_KPARAM_INFO
	.align		4
.L_79:
        /*0048*/ 	.byte	0x04, 0x17
        /*004a*/ 	.short	(.L_81 - .L_80)
.L_80:
        /*004c*/ 	.word	0x00000000
        /*0050*/ 	.short	0x0001
        /*0052*/ 	.short	0x0008
        /*0054*/ 	.byte	0x00, 0xf5, 0x21, 0x00


	//----- nvinfo : EIATTR_KPARAM_INFO
	.align		4
.L_81:
        /*0058*/ 	.byte	0x04, 0x17
        /*005a*/ 	.short	(.L_83 - .L_82)
.L_82:
        /*005c*/ 	.word	0x00000000
        /*0060*/ 	.short	0x0000
        /*0062*/ 	.short	0x0000
        /*0064*/ 	.byte	0x00, 0xf5, 0x21, 0x00


	//----- nvinfo : EIATTR_SPARSE_MMA_MASK
	.align		4
.L_83:
        /*0068*/ 	.byte	0x03, 0x50
        /*006a*/ 	.short	0x0000


	//----- nvinfo : EIATTR_MAXREG_COUNT
	.align		4
        /*006c*/ 	.byte	0x03, 0x1b
        /*006e*/ 	.short	0x00ff


	//----- nvinfo : EIATTR_NUM_BARRIERS
	.align		4
        /*0070*/ 	.byte	0x02, 0x4c
        /*0072*/ 	.byte	0x01
	.zero		1


	//----- nvinfo : EIATTR_MERCURY_ISA_VERSION
	.align		4
        /*0074*/ 	.byte	0x03, 0x5f
        /*0076*/ 	.short	0x0101


	//----- nvinfo : EIATTR_VRC_CTA_INIT_COUNT
	.align		4
        /*0078*/ 	.byte	0x02, 0x4a
	.zero		1
	.zero		1


	//----- nvinfo : EIATTR_EXIT_INSTR_OFFSETS
	.align		4
        /*007c*/ 	.byte	0x04, 0x1c
        /*007e*/ 	.short	(.L_85 - .L_84)


	//   ....[0]....
.L_84:
        /*0080*/ 	.word	0x000000d0


	//   ....[1]....
        /*0084*/ 	.word	0x00000270


	//   ....[2]....
        /*0088*/ 	.word	0x00000ee0


	//----- nvinfo : EIATTR_CRS_STACK_SIZE
	.align		4
.L_85:
        /*008c*/ 	.byte	0x04, 0x1e
        /*008e*/ 	.short	(.L_87 - .L_86)
.L_86:
        /*0090*/ 	.word	0x00000000


	//----- nvinfo : EIATTR_CBANK_PARAM_SIZE
	.align		4
.L_87:
        /*0094*/ 	.byte	0x03, 0x19
        /*0096*/ 	.short	0x0024


	//----- nvinfo : EIATTR_PARAM_CBANK
	.align		4
        /*0098*/ 	.byte	0x04, 0x0a
        /*009a*/ 	.short	(.L_89 - .L_88)
	.align		4
.L_88:
        /*009c*/ 	.word	index@(.nv.constant0._Z6matmatPKfS0_Pfjjj)
        /*00a0*/ 	.short	0x0380
        /*00a2*/ 	.short	0x0024


	//----- nvinfo : EIATTR_SW_WAR
	.align		4
.L_89:
        /*00a4*/ 	.byte	0x04, 0x36
        /*00a6*/ 	.short	(.L_91 - .L_90)
.L_90:
        /*00a8*/ 	.word	0x00000008
.L_91:


//--------------------- .nv.info._Z7matvec2PKfS0_Pfjj --------------------------
	.section	.nv.info._Z7matvec2PKfS0_Pfjj,"",@"SHT_CUDA_INFO"
	.sectionflags	@""
	.align	4


	//----- nvinfo : EIATTR_CUDA_API_VERSION
	.align		4
        /*0000*/ 	.byte	0x04, 0x37
        /*0002*/ 	.short	(.L_93 - .L_92)
.L_92:
        /*0004*/ 	.word	0x00000082


	//----- nvinfo : EIATTR_KPARAM_INFO
	.align		4
.L_93:
        /*0008*/ 	.byte	0x04, 0x17
        /*000a*/ 	.short	(.L_95 - .L_94)
.L_94:
        /*000c*/ 	.word	0x00000000
        /*0010*/ 	.short	0x0004
        /*0012*/ 	.short	0x001c
        /*0014*/ 	.byte	0x00, 0xf0, 0x11, 0x00


	//----- nvinfo : EIATTR_KPARAM_INFO
	.align		4
.L_95:
        /*0018*/ 	.byte	0x04, 0x17
        /*001a*/ 	.short	(.L_97 - .L_96)
.L_96:
        /*001c*/ 	.word	0x00000000
        /*0020*/ 	.short	0x0003
        /*0022*/ 	.short	0x0018
        /*0024*/ 	.byte	0x00, 0xf0, 0x11, 0x00


	//----- nvinfo : EIATTR_KPARAM_INFO
	.align		4
.L_97:
        /*0028*/ 	.byte	0x04, 0x17
        /*002a*/ 	.short	(.L_99 - .L_98)
.L_98:
        /*002c*/ 	.word	0x00000000
        /*0030*/ 	.short	0x0002
        /*0032*/ 	.short	0x0010
        /*0034*/ 	.byte	0x00, 0xf5, 0x21, 0x00


	//----- nvinfo : EIATTR_KPARAM_INFO
	.align		4
.L_99:
        /*0038*/ 	.byte	0x04, 0x17
        /*003a*/ 	.short	(.L_101 - .L_100)
.L_100:
        /*003c*/ 	.word	0x00000000
        /*0040*/ 	.short	0x0001
        /*0042*/ 	.short	0x0008
        /*0044*/ 	.byte	0x00, 0xf5, 0x21, 0x00


	//----- nvinfo : EIATTR_KPARAM_INFO
	.align		4
.L_101:
        /*0048*/ 	.byte	0x04, 0x17
        /*004a*/ 	.short	(.L_103 - .L_102)
.L_102:
        /*004c*/ 	.word	0x00000000
        /*0050*/ 	.short	0x0000
        /*0052*/ 	.short	0x0000
        /*0054*/ 	.byte	0x00, 0xf5, 0x21, 0x00


	//----- nvinfo : EIATTR_SPARSE_MMA_MASK
	.align		4
.L_103:
        /*0058*/ 	.byte	0x03, 0x50
        /*005a*/ 	.short	0x0000


	//----- nvinfo : EIATTR_MAXREG_COUNT
	.align		4
        /*005c*/ 	.byte	0x03, 0x1b
        /*005e*/ 	.short	0x00ff


	//----- nvinfo : EIATTR_NUM_BARRIERS
	.align		4
        /*0060*/ 	.byte	0x02, 0x4c
        /*0062*/ 	.byte	0x01
	.zero		1


	//----- nvinfo : EIATTR_MERCURY_ISA_VERSION
	.align		4
        /*0064*/ 	.byte	0x03, 0x5f
        /*0066*/ 	.short	0x0101


	//----- nvinfo : EIATTR_VRC_CTA_INIT_COUNT
	.align		4
        /*0068*/ 	.byte	0x02, 0x4a
	.zero		1
	.zero		1


	//----- nvinfo : EIATTR_EXIT_INSTR_OFFSETS
	.align		4
        /*006c*/ 	.byte	0x04, 0x1c
        /*006e*/ 	.short	(.L_105 - .L_104)


	//   ....[0]....
.L_104:
        /*0070*/ 	.word	0x00000100


	//   ....[1]....
        /*0074*/ 	.word	0x000003d0


	//----- nvinfo : EIATTR_CRS_STACK_SIZE
	.align		4
.L_105:
        /*0078*/ 	.byte	0x04, 0x1e
        /*007a*/ 	.short	(.L_107 - .L_106)
.L_106:
        /*007c*/ 	.word	0x00000000


	//----- nvinfo : EIATTR_CBANK_PARAM_SIZE
	.align		4
.L_107:
        /*0080*/ 	.byte	0x03, 0x19
        /*0082*/ 	.short	0x0020


	//----- nvinfo : EIATTR_PARAM_CBANK
	.align		4
        /*0084*/ 	.byte	0x04, 0x0a
        /*0086*/ 	.short	(.L_109 - .L_108)
	.align		4
.L_108:
        /*0088*/ 	.word	index@(.nv.constant0._Z7matvec2PKfS0_Pfjj)
        /*008c*/ 	.short	0x0380
        /*008e*/ 	.short	0x0020


	//----- nvinfo : EIATTR_SW_WAR
	.align		4
.L_109:
        /*0090*/ 	.byte	0x04, 0x36
        /*0092*/ 	.short	(.L_111 - .L_110)
.L_110:
        /*0094*/ 	.word	0x00000008
.L_111:


//--------------------- .nv.info._Z6matvecPKfS0_Pfjj --------------------------
	.section	.nv.info._Z6matvecPKfS0_Pfjj,"",@"SHT_CUDA_INFO"
	.sectionflags	@""
	.align	4


	//----- nvinfo : EIATTR_CUDA_API_VERSION
	.align		4
        /*0000*/ 	.byte	0x04, 0x37
        /*0002*/ 	.short	(.L_113 - .L_112)
.L_112:
        /*0004*/ 	.word	0x00000082


	//----- nvinfo : EIATTR_KPARAM_INFO
	.align		4
.L_113:
        /*0008*/ 	.byte	0x04, 0x17
        /*000a*/ 	.short	(.L_115 - .L_114)
.L_114:
        /*000c*/ 	.word	0x00000000
        /*0010*/ 	.short	0x0004
        /*0012*/ 	.short	0x001c
        /*0014*/ 	.byte	0x00, 0xf0, 0x11, 0x00


	//----- nvinfo : EIATTR_KPARAM_INFO
	.align		4
.L_115:
        /*0018*/ 	.byte	0x04, 0x17
        /*001a*/ 	.short	(.L_117 - .L_116)
.L_116:
        /*001c*/ 	.word	0x00000000
        /*0020*/ 	.short	0x0003
        /*0022*/ 	.short	0x0018
        /*0024*/ 	.byte	0x00, 0xf0, 0x11, 0x00


	//----- nvinfo : EIATTR_KPARAM_INFO
	.align		4
.L_117:
        /*0028*/ 	.byte	0x04, 0x17
        /*002a*/ 	.short	(.L_119 - .L_118)
.L_118:
        /*002c*/ 	.word	0x00000000
        /*0030*/ 	.short	0x0002
        /*0032*/ 	.short	0x0010
        /*0034*/ 	.byte	0x00, 0xf5, 0x21, 0x00


	//----- nvinfo : EIATTR_KPARAM_INFO
	.align		4
.L_119:
        /*0038*/ 	.byte	0x04, 0x17
        /*003a*/ 	.short	(.L_121 - .L_120)
.L_120:
        /*003c*/ 	.word	0x00000000
        /*0040*/ 	.short	0x0001
        /*0042*/ 	.short	0x0008
        /*0044*/ 	.byte	0x00, 0xf5, 0x21, 0x00


	//----- nvinfo : EIATTR_KPARAM_INFO
	.align		4
.L_121:
        /*0048*/ 	.byte	0x04, 0x17
        /*004a*/ 	.short	(.L_123 - .L_122)
.L_122:
        /*004c*/ 	.word	0x00000000
        /*0050*/ 	.short	0x0000
        /*0052*/ 	.short	0x0000
        /*0054*/ 	.byte	0x00, 0xf5, 0x21, 0x00


	//----- nvinfo : EIATTR_SPARSE_MMA_MASK
	.align		4
.L_123:
        /*0058*/ 	.byte	0x03, 0x50
        /*005a*/ 	.short	0x0000


	//----- nvinfo : EIATTR_MAXREG_COUNT
	.align		4
        /*005c*/ 	.byte	0x03, 0x1b
        /*005e*/ 	.short	0x00ff


	//----- nvinfo : EIATTR_MERCURY_ISA_VERSION
	.align		4
        /*0060*/ 	.byte	0x03, 0x5f
        /*0062*/ 	.short	0x0101


	//----- nvinfo : EIATTR_VRC_CTA_INIT_COUNT
	.align		4
        /*0064*/ 	.byte	0x02, 0x4a
	.zero		1
	.zero		1


	//----- nvinfo : EIATTR_EXIT_INSTR_OFFSETS
	.align		4
        /*0068*/ 	.byte	0x04, 0x1c
        /*006a*/ 	.short	(.L_125 - .L_124)


	//   ....[0]....
.L_124:
        /*006c*/ 	.word	0x00000cf0


	//----- nvinfo : EIATTR_CBANK_PARAM_SIZE
	.align		4
.L_125:
        /*0070*/ 	.byte	0x03, 0x19
        /*0072*/ 	.short	0x0020


	//----- nvinfo : EIATTR_PARAM_CBANK
	.align		4
        /*0074*/ 	.byte	0x04, 0x0a
        /*0076*/ 	.short	(.L_127 - .L_126)
	.align		4
.L_126:
        /*0078*/ 	.word	index@(.nv.constant0._Z6matvecPKfS0_Pfjj)
        /*007c*/ 	.short	0x0380
        /*007e*/ 	.short	0x0020


	//----- nvinfo : EIATTR_SW_WAR
	.align		4
.L_127:
        /*0080*/ 	.byte	0x04, 0x36
        /*0082*/ 	.short	(.L_129 - .L_128)
.L_128:
        /*0084*/ 	.word	0x00000008
.L_129:


//--------------------- .nv.info._Z6matmulPKfS0_Pfjj --------------------------
	.section	.nv.info._Z6matmulPKfS0_Pfjj,"",@"SHT_CUDA_INFO"
	.sectionflags	@""
	.align	4


	//----- nvinfo : EIATTR_CUDA_API_VERSION
	.align		4
        /*0000*/ 	.byte	0x04, 0x37
        /*0002*/ 	.short	(.L_131 - .L_130)
.L_130:
        /*0004*/ 	.word	0x00000082


	//----- nvinfo : EIATTR_KPARAM_INFO
	.align		4
.L_131:
        /*0008*/ 	.byte	0x04, 0x17
        /*000a*/ 	.short	(.L_133 - .L_132)
.L_132:
        /*000c*/ 	.word	0x00000000
        /*0010*/ 	.short	0x0004
        /*0012*/ 	.short	0x001c
        /*0014*/ 	.byte	0x00, 0xf0, 0x11, 0x00


	//----- nvinfo : EIATTR_KPARAM_INFO
	.align		4
.L_133:
        /*0018*/ 	.byte	0x04, 0x17
        /*001a*/ 	.short	(.L_135 - .L_134)
.L_134:
        /*001c*/ 	.word	0x00000000
        /*0020*/ 	.short	0x0003
        /*0022*/ 	.short	0x0018
        /*0024*/ 	.byte	0x00, 0xf0, 0x11, 0x00


	//----- nvinfo : EIATTR_KPARAM_INFO
	.align		4
.L_135:
        /*0028*/ 	.byte	0x04, 0x17
        /*002a*/ 	.short	(.L_137 - .L_136)
.L_136:
        /*002c*/ 	.word	0x00000000
        /*0030*/ 	.short	0x0002
        /*0032*/ 	.short	0x0010
        /*0034*/ 	.byte	0x00, 0xf5, 0x21, 0x00


	//----- nvinfo : EIATTR_KPARAM_INFO
	.align		4
.L_137:
        /*0038*/ 	.byte	0x04, 0x17
        /*003a*/ 	.short	(.L_139 - .L_138)
.L_138:
        /*003c*/ 	.word	0x00000000
        /*0040*/ 	.short	0x0001
        /*0042*/ 	.short	0x0008
        /*0044*/ 	.byte	0x00, 0xf5, 0x21, 0x00


	//----- nvinfo : EIATTR_KPARAM_INFO
	.align		4
.L_139:
        /*0048*/ 	.byte	0x04, 0x17
        /*004a*/ 	.short	(.L_141 - .L_140)
.L_140:
        /*004c*/ 	.word	0x00000000
        /*0050*/ 	.short	0x0000
        /*0052*/ 	.short	0x0000
        /*0054*/ 	.byte	0x00, 0xf5, 0x21, 0x00


	//----- nvinfo : EIATTR_SPARSE_MMA_MASK
	.align		4
.L_141:
        /*0058*/ 	.byte	0x03, 0x50
        /*005a*/ 	.short	0x0000


	//----- nvinfo : EIATTR_MAXREG_COUNT
	.align		4
        /*005c*/ 	.byte	0x03, 0x1b
        /*005e*/ 	.short	0x00ff


	//----- nvinfo : EIATTR_MERCURY_ISA_VERSION
	.align		4
        /*0060*/ 	.byte	0x03, 0x5f
        /*0062*/ 	.short	0x0101


	//----- nvinfo : EIATTR_VRC_CTA_INIT_COUNT
	.align		4
        /*0064*/ 	.byte	0x02, 0x4a
	.zero		1
	.zero		1


	//----- nvinfo : EIATTR_EXIT_INSTR_OFFSETS
	.align		4
        /*0068*/ 	.byte	0x04, 0x1c
        /*006a*/ 	.short	(.L_143 - .L_142)


	//   ....[0]....
.L_142:
        /*006c*/ 	.word	0x000000c0


	//   ....[1]....
        /*0070*/ 	.word	0x00000ca0


	//----- nvinfo : EIATTR_CBANK_PARAM_SIZE
	.align		4
.L_143:
        /*0074*/ 	.byte	0x03, 0x19
        /*0076*/ 	.short	0x0020


	//----- nvinfo : EIATTR_PARAM_CBANK
	.align		4
        /*0078*/ 	.byte	0x04, 0x0a
        /*007a*/ 	.short	(.L_145 - .L_144)
	.align		4
.L_144:
        /*007c*/ 	.word	index@(.nv.constant0._Z6matmulPKfS0_Pfjj)
        /*0080*/ 	.short	0x0380
        /*0082*/ 	.short	0x0020


	//----- nvinfo : EIATTR_SW_WAR
	.align		4
.L_145:
        /*0084*/ 	.byte	0x04, 0x36
        /*0086*/ 	.short	(.L_147 - .L_146)
.L_146:
        /*0088*/ 	.word	0x00000008
.L_147:


//--------------------- .nv.info._Z17set_vector_risingifPf --------------------------
	.section	.nv.info._Z17set_vector_risingifPf,"",@"SHT_CUDA_INFO"
	.sectionflags	@""
	.align	4


	//----- nvinfo : EIATTR_CUDA_API_VERSION
	.align		4
        /*0000*/ 	.byte	0x04, 0x37
        /*0002*/ 	.short	(.L_149 - .L_148)
.L_148:
        /*0004*/ 	.word	0x00000082


	//----- nvinfo : EIATTR_KPARAM_INFO
	.align		4
.L_149:
        /*0008*/ 	.byte	0x04, 0x17
        /*000a*/ 	.short	(.L_151 - .L_150)
.L_150:
        /*000c*/ 	.word	0x00000000
        /*0010*/ 	.short	0x0002
        /*0012*/ 	.short	0x0008
        /*0014*/ 	.byte	0x00, 0xf5, 0x21, 0x00


	//----- nvinfo : EIATTR_KPARAM_INFO
	.align		4
.L_151:
        /*0018*/ 	.byte	0x04, 0x17
        /*001a*/ 	.short	(.L_153 - .L_152)
.L_152:
        /*001c*/ 	.word	0x00000000
        /*0020*/ 	.short	0x0001
        /*0022*/ 	.short	0x0004
        /*0024*/ 	.byte	0x00, 0xf0, 0x11, 0x00


	//----- nvinfo : EIATTR_KPARAM_INFO
	.align		4
.L_153:
        /*0028*/ 	.byte	0x04, 0x17
        /*002a*/ 	.short	(.L_155 - .L_154)
.L_154:
        /*002c*/ 	.word	0x00000000
        /*0030*/ 	.short	0x0000
        /*0032*/ 	.short	0x0000
        /*0034*/ 	.byte	0x00, 0xf0, 0x11, 0x00


	//----- nvinfo : EIATTR_SPARSE_MMA_MASK
	.align		4
.L_155:
        /*0038*/ 	.byte	0x03, 0x50
        /*003a*/ 	.short	0x0000


	//----- nvinfo : EIATTR_MAXREG_COUNT
	.align		4
        /*003c*/ 	.byte	0x03, 0x1b
        /*003e*/ 	.short	0x00ff


	//----- nvinfo : EIATTR_MERCURY_ISA_VERSION
	.align		4
        /*0040*/ 	.byte	0x03, 0x5f
        /*0042*/ 	.short	0x0101


	//----- nvinfo : EIATTR_VRC_CTA_INIT_COUNT
	.align		4
        /*0044*/ 	.byte	0x02, 0x4a
	.zero		1
	.zero		1


	//----- nvinfo : EIATTR_EXIT_INSTR_OFFSETS
	.align		4
        /*0048*/ 	.byte	0x04, 0x1c
        /*004a*/ 	.short	(.L_157 - .L_156)


	//   ....[0]....
.L_156:
        /*004c*/ 	.word	0x00000070


	//   ....[1]....
        /*0050*/ 	.word	0x00000130


	//----- nvinfo : EIATTR_CBANK_PARAM_SIZE
	.align		4
.L_157:
        /*0054*/ 	.byte	0x03, 0x19
        /*0056*/ 	.short	0x0010


	//----- nvinfo : EIATTR_PARAM_CBANK
	.align		4
        /*0058*/ 	.byte	0x04, 0x0a
        /*005a*/ 	.short	(.L_159 - .L_158)
	.align		4
.L_158:
        /*005c*/ 	.word	index@(.nv.constant0._Z17set_vector_risingifPf)
        /*0060*/ 	.short	0x0380
        /*0062*/ 	.short	0x0010


	//----- nvinfo : EIATTR_SW_WAR
	.align		4
.L_159:
        /*0064*/ 	.byte	0x04, 0x36
        /*0066*/ 	.short	(.L_161 - .L_160)
.L_160:
        /*0068*/ 	.word	0x00000008
.L_161:


//--------------------- .nv.info._Z10set_vectorifPf --------------------------
	.section	.nv.info._Z10set_vectorifPf,"",@"SHT_CUDA_INFO"
	.sectionflags	@""
	.align	4


	//----- nvinfo : EIATTR_CUDA_API_VERSION
	.align		4
        /*0000*/ 	.byte	0x04, 0x37
        /*0002*/ 	.short	(.L_163 - .L_162)
.L_162:
        /*0004*/ 	.word	0x00000082


	//----- nvinfo : EIATTR_KPARAM_INFO
	.align		4
.L_163:
        /*0008*/ 	.byte	0x04, 0x17
        /*000a*/ 	.short	(.L_165 - .L_164)
.L_164:
        /*000c*/ 	.word	0x00000000
        /*0010*/ 	.short	0x0002
        /*0012*/ 	.short	0x0008
        /*0014*/ 	.byte	0x00, 0xf5, 0x21, 0x00


	//----- nvinfo : EIATTR_KPARAM_INFO
	.align		4
.L_165:
        /*0018*/ 	.byte	0x04, 0x17
        /*001a*/ 	.short	(.L_167 - .L_166)
.L_166:
        /*001c*/ 	.word	0x00000000
        /*0020*/ 	.short	0x0001
        /*0022*/ 	.short	0x0004
        /*0024*/ 	.byte	0x00, 0xf0, 0x11, 0x00


	//----- nvinfo : EIATTR_KPARAM_INFO
	.align		4
.L_167:
        /*0028*/ 	.byte	0x04, 0x17
        /*002a*/ 	.short	(.L_169 - .L_168)
.L_168:
        /*002c*/ 	.word	0x00000000
        /*0030*/ 	.short	0x0000
        /*0032*/ 	.short	0x0000
        /*0034*/ 	.byte	0x00, 0xf0, 0x11, 0x00


	//----- nvinfo : EIATTR_SPARSE_MMA_MASK
	.align		4
.L_169:
        /*0038*/ 	.byte	0x03, 0x50
        /*003a*/ 	.short	0x0000


	//----- nvinfo : EIATTR_MAXREG_COUNT
	.align		4
        /*003c*/ 	.byte	0x03, 0x1b
        /*003e*/ 	.short	0x00ff


	//----- nvinfo : EIATTR_MERCURY_ISA_VERSION
	.align		4
        /*0040*/ 	.byte	0x03, 0x5f
        /*0042*/ 	.short	0x0101


	//----- nvinfo : EIATTR_VRC_CTA_INIT_COUNT
	.align		4
        /*0044*/ 	.byte	0x02, 0x4a
	.zero		1
	.zero		1


	//----- nvinfo : EIATTR_EXIT_INSTR_OFFSETS
	.align		4
        /*0048*/ 	.byte	0x04, 0x1c
        /*004a*/ 	.short	(.L_171 - .L_170)


	//   ....[0]....
.L_170:
        /*004c*/ 	.word	0x00000070


	//   ....[1]....
        /*0050*/ 	.word	0x000000d0


	//----- nvinfo : EIATTR_CBANK_PARAM_SIZE
	.align		4
.L_171:
        /*0054*/ 	.byte	0x03, 0x19
        /*0056*/ 	.short	0x0010


	//----- nvinfo : EIATTR_PARAM_CBANK
	.align		4
        /*0058*/ 	.byte	0x04, 0x0a
        /*005a*/ 	.short	(.L_173 - .L_172)
	.align		4
.L_172:
        /*005c*/ 	.word	index@(.nv.constant0._Z10set_vectorifPf)
        /*0060*/ 	.short	0x0380
        /*0062*/ 	.short	0x0010


	//----- nvinfo : EIATTR_SW_WAR
	.align		4
.L_173:
        /*0064*/ 	.byte	0x04, 0x36
        /*0066*/ 	.short	(.L_175 - .L_174)
.L_174:
        /*0068*/ 	.word	0x00000008
.L_175:


//--------------------- .nv.info._Z13compute_triadifPKfS0_Pf --------------------------
	.section	.nv.info._Z13compute_triadifPKfS0_Pf,"",@"SHT_CUDA_INFO"
	.sectionflags	@""
	.align	4


	//----- nvinfo : EIATTR_CUDA_API_VERSION
	.align		4
        /*0000*/ 	.byte	0x04, 0x37
        /*0002*/ 	.short	(.L_177 - .L_176)
.L_176:
        /*0004*/ 	.word	0x00000082


	//----- nvinfo : EIATTR_KPARAM_INFO
	.align		4
.L_177:
        /*0008*/ 	.byte	0x04, 0x17
        /*000a*/ 	.short	(.L_179 - .L_178)
.L_178:
        /*000c*/ 	.word	0x00000000
        /*0010*/ 	.short	0x0004
        /*0012*/ 	.short	0x0018
        /*0014*/ 	.byte	0x00, 0xf5, 0x21, 0x00


	//----- nvinfo : EIATTR_KPARAM_INFO
	.align		4
.L_179:
        /*0018*/ 	.byte	0x04, 0x17
        /*001a*/ 	.short	(.L_181 - .L_180)
.L_180:
        /*001c*/ 	.word	0x00000000
        /*0020*/ 	.short	0x0003
        /*0022*/ 	.short	0x0010
        /*0024*/ 	.byte	0x00, 0xf5, 0x21, 0x00


	//----- nvinfo : EIATTR_KPARAM_INFO
	.align		4
.L_181:
        /*0028*/ 	.byte	0x04, 0x17
        /*002a*/ 	.short	(.L_183 - .L_182)
.L_182:
        /*002c*/ 	.word	0x00000000
        /*0030*/ 	.short	0x0002
        /*0032*/ 	.short	0x0008
        /*0034*/ 	.byte	0x00, 0xf5, 0x21, 0x00


	//----- nvinfo : EIATTR_KPARAM_INFO
	.align		4
.L_183:
        /*0038*/ 	.byte	0x04, 0x17
        /*003a*/ 	.short	(.L_185 - .L_184)
.L_184:
        /*003c*/ 	.word	0x00000000
        /*0040*/ 	.short	0x0001
        /*0042*/ 	.short	0x0004
        /*0044*/ 	.byte	0x00, 0xf0, 0x11, 0x00


	//----- nvinfo : EIATTR_KPARAM_INFO
	.align		4
.L_185:
        /*0048*/ 	.byte	0x04, 0x17
        /*004a*/ 	.short	(.L_187 - .L_186)
.L_186:
        /*004c*/ 	.word	0x00000000
        /*0050*/ 	.short	0x0000
        /*0052*/ 	.short	0x0000
        /*0054*/ 	.byte	0x00, 0xf0, 0x11, 0x00


	//----- nvinfo : EIATTR_SPARSE_MMA_MASK
	.align		4
.L_187:
        /*0058*/ 	.byte	0x03, 0x50
        /*005a*/ 	.short	0x0000


	//----- nvinfo : EIATTR_MAXREG_COUNT
	.align		4
        /*005c*/ 	.byte	0x03, 0x1b
        /*005e*/ 	.short	0x00ff


	//----- nvinfo : EIATTR_MERCURY_ISA_VERSION
	.align		4
        /*0060*/ 	.byte	0x03, 0x5f
        /*0062*/ 	.short	0x0101


	//----- nvinfo : EIATTR_VRC_CTA_INIT_COUNT
	.align		4
        /*0064*/ 	.byte	0x02, 0x4a
	.zero		1
	.zero		1


	//----- nvinfo : EIATTR_EXIT_INSTR_OFFSETS
	.align		4
        /*0068*/ 	.byte	0x04, 0x1c
        /*006a*/ 	.short	(.L_189 - .L_188)


	//   ....[0]....
.L_188:
        /*006c*/ 	.word	0x00000070


	//   ....[1]....
        /*0070*/ 	.word	0x00000140


	//----- nvinfo : EIATTR_CBANK_PARAM_SIZE
	.align		4
.L_189:
        /*0074*/ 	.byte	0x03, 0x19
        /*0076*/ 	.short	0x0020


	//----- nvinfo : EIATTR_PARAM_CBANK
	.align		4
        /*0078*/ 	.byte	0x04, 0x0a
        /*007a*/ 	.short	(.L_191 - .L_190)
	.align		4
.L_190:
        /*007c*/ 	.word	index@(.nv.constant0._Z13compute_triadifPKfS0_Pf)
        /*0080*/ 	.short	0x0380
        /*0082*/ 	.short	0x0020


	//----- nvinfo : EIATTR_SW_WAR
	.align		4
.L_191:
        /*0084*/ 	.byte	0x04, 0x36
        /*0086*/ 	.short	(.L_193 - .L_192)
.L_192:
        /*0088*/ 	.word	0x00000008
.L_193:


//--------------------- .nv.callgraph             --------------------------
	.section	.nv.callgraph,"",@"SHT_CUDA_CALLGRAPH"
	.align	4
	.sectionentsize	8
	.align		4
        /*0000*/ 	.word	0x00000000
	.align		4
        /*0004*/ 	.word	0xffffffff
	.align		4
        /*0008*/ 	.word	0x00000000
	.align		4
        /*000c*/ 	.word	0xfffffffe
	.align		4
        /*0010*/ 	.word	0x00000000
	.align		4
        /*0014*/ 	.word	0xfffffffd
	.align		4
        /*0018*/ 	.word	0x00000000
	.align		4
        /*001c*/ 	.word	0xfffffffc


//--------------------- .text._Z7matmatTPKfS0_Pfjjj --------------------------
	.section	.text._Z7matmatTPKfS0_Pfjjj,"ax",@progbits
	.align	128
        .global         _Z7matmatTPKfS0_Pfjjj
        .type           _Z7matmatTPKfS0_Pfjjj,@function
        .size           _Z7matmatTPKfS0_Pfjjj,(.L_x_41 - _Z7matmatTPKfS0_Pfjjj)
        .other          _Z7matmatTPKfS0_Pfjjj,@"STO_CUDA_ENTRY STV_DEFAULT"
_Z7matmatTPKfS0_Pfjjj:
.text._Z7matmatTPKfS0_Pfjjj:
[----:B------:R-:W-:Y:S01]  /*0000*/  LDC R1, c[0x0][0x37c] ;  /* 0x0000df00ff017b82 */ /* 0x000fe20000000800 */
[----:B------:R-:W0:Y:S07]  /*0010*/  S2R R2, SR_CTAID.Y ;  /* 0x0000000000027919 */ /* 0x000e2e0000002600 */
[----:B------:R-:W1:Y:S01]  /*0020*/  LDC R3, c[0x0][0x360] ;  /* 0x0000d800ff037b82 */ /* 0x000e620000000800 */
[----:B------:R-:W0:Y:S01]  /*0030*/  LDCU UR4, c[0x0][0x364] ;  /* 0x00006c80ff0477ac */ /* 0x000e220008000800 */
[----:B------:R-:W0:Y:S01]  /*0040*/  S2R R5, SR_TID.Y ;  /* 0x0000000000057919 */ /* 0x000e220000002200 */
[----:B------:R-:W1:Y:S05]  /*0050*/  S2R R0, SR_CTAID.X ;  /* 0x0000000000007919 */ /* 0x000e6a0000002500 */
[----:B------:R-:W2:Y:S01]  /*0060*/  LDC.64 R6, c[0x0][0x398] ;  /* 0x0000e600ff067b82 */ /* 0x000ea20000000a00 */
[----:B------:R-:W1:Y:S01]  /*0070*/  S2R R13, SR_TID.X ;  /* 0x00000000000d7919 */ /* 0x000e620000002100 */
[----:B0-----:R-:W-:-:S05]  /*0080*/  IMAD R2, R2, UR4, R5 ;  /* 0x0000000402027c24 */ /* 0x001fca000f8e0205 */
[----:B--2---:R-:W-:Y:S01]  /*0090*/  ISETP.GE.U32.AND P0, PT, R2, R6, PT ;  /* 0x000000060200720c */ /* 0x004fe20003f06070 */
[----:B-1----:R-:W-:-:S05]  /*00a0*/  IMAD R4, R3, R0, R13 ;  /* 0x0000000003047224 */ /* 0x002fca00078e020d */
[----:B------:R-:W-:-:S13]  /*00b0*/  ISETP.GE.U32.OR P0, PT, R4, R7, P0 ;  /* 0x000000070400720c */ /* 0x000fda0000706470 */
[----:B------:R-:W-:Y:S05]  /*00c0*/  @P0 EXIT ;  /* 0x000000000000094d */ /* 0x000fea0003800000 */
[----:B------:R-:W0:Y:S01]  /*00d0*/  I2F.U32.RP R5, R3 ;  /* 0x0000000300057306 */ /* 0x000e220000209000 */
[----:B------:R-:W1:Y:S01]  /*00e0*/  LDCU UR4, c[0x0][0x3a0] ;  /* 0x00007400ff0477ac */ /* 0x000e620008000800 */
[----:B------:R-:W-:-:S06]  /*00f0*/  ISETP.NE.U32.AND P0, PT, R3, RZ, PT ;  /* 0x000000ff0300720c */ /* 0x000fcc0003f05070 */
[----:B0-----:R-:W0:Y:S02]  /*0100*/  MUFU.RCP R5, R5 ;  /* 0x0000000500057308 */ /* 0x001e240000001000 */
[----:B0-----:R-:W-:-:S06]  /*0110*/  IADD3 R8, PT, PT, R5, 0xffffffe, RZ ;  /* 0x0ffffffe05087810 */ /* 0x001fcc0007ffe0ff */
[----:B------:R0:W2:Y:S02]  /*0120*/  F2I.FTZ.U32.TRUNC.NTZ R9, R8 ;  /* 0x0000000800097305 */ /* 0x0000a4000021f000 */
[----:B0-----:R-:W-:Y:S01]  /*0130*/  HFMA2 R8, -RZ, RZ, 0, 0 ;  /* 0x00000000ff087431 */ /* 0x001fe200000001ff */
[----:B--2---:R-:W-:-:S05]  /*0140*/  IADD3 R6, PT, PT, RZ, -R9, RZ ;  /* 0x80000009ff067210 */ /* 0x004fca0007ffe0ff */
[----:B------:R-:W-:Y:S01]  /*0150*/  IMAD R11, R6, R3, RZ ;  /* 0x00000003060b7224 */ /* 0x000fe200078e02ff */
[----:B------:R-:W-:-:S03]  /*0160*/  IADD3 R6, PT, PT, R3, -0x1, R7 ;  /* 0xffffffff03067810 */ /* 0x000fc60007ffe007 */
[----:B------:R-:W-:-:S06]  /*0170*/  IMAD.HI.U32 R9, R9, R11, R8 ;  /* 0x0000000b09097227 */ /* 0x000fcc00078e0008 */
[----:B------:R-:W-:-:S05]  /*0180*/  IMAD.HI.U32 R9, R9, R6, RZ ;  /* 0x0000000609097227 */ /* 0x000fca00078e00ff */
[----:B------:R-:W-:-:S05]  /*0190*/  IADD3 R10, PT, PT, -R9, RZ, RZ ;  /* 0x000000ff090a7210 */ /* 0x000fca0007ffe1ff */
[----:B------:R-:W-:-:S05]  /*01a0*/  IMAD R6, R3, R10, R6 ;  /* 0x0000000a03067224 */ /* 0x000fca00078e0206 */
[----:B------:R-:W-:-:S13]  /*01b0*/  ISETP.GE.U32.AND P2, PT, R6, R3, PT ;  /* 0x000000030600720c */ /* 0x000fda0003f46070 */
[-C--:B------:R-:W-:Y:S02]  /*01c0*/  @P2 IADD3 R6, PT, PT, R6, -R3.reuse, RZ ;  /* 0x8000000306062210 */ /* 0x080fe40007ffe0ff */
[----:B------:R-:W-:Y:S02]  /*01d0*/  @P2 IADD3 R9, PT, PT, R9, 0x1, RZ ;  /* 0x0000000109092810 */ /* 0x000fe40007ffe0ff */
[----:B------:R-:W-:Y:S02]  /*01e0*/  ISETP.GE.U32.AND P1, PT, R6, R3, PT ;  /* 0x000000030600720c */ /* 0x000fe40003f26070 */
[----:B-1----:R-:W-:-:S11]  /*01f0*/  ISETP.NE.AND P2, PT, RZ, UR4, PT ;  /* 0x00000004ff007c0c */ /* 0x002fd6000bf45270 */
[----:B------:R-:W-:Y:S02]  /*0200*/  @P1 IADD3 R9, PT, PT, R9, 0x1, RZ ;  /* 0x0000000109091810 */ /* 0x000fe40007ffe0ff */
[----:B------:R-:W-:-:S04]  /*0210*/  @!P0 LOP3.LUT R9, RZ, R3, RZ, 0x33, !PT ;  /* 0x00000003ff098212 */ /* 0x000fc800078e33ff */
[----:B------:R-:W-:Y:S01]  /*0220*/  IADD3 R5, PT, PT, R9, -0x1, RZ ;  /* 0xffffffff09057810 */ /* 0x000fe20007ffe0ff */
[----:B------:R-:W-:Y:S06]  /*0230*/  @!P2 EXIT ;  /* 0x000000000000a94d */ /* 0x000fec0003800000 */
[----:B------:R-:W0:Y:S01]  /*0240*/  LDC.64 R24, c[0x0][0x380] ;  /* 0x0000e000ff187b82 */ /* 0x000e220000000a00 */
[-CC-:B------:R-:W-:Y:S01]  /*0250*/  IMAD R6, R5, R3.reuse, R4.reuse ;  /* 0x0000000305067224 */ /* 0x180fe200078e0204 */
[----:B------:R-:W-:Y:S01]  /*0260*/  IADD3 R8, PT, PT, R2, R3, RZ ;  /* 0x0000000302087210 */ /* 0x000fe20007ffe0ff */
[----:B------:R-:W1:Y:S01]  /*0270*/  LDCU.64 UR6, c[0x0][0x358] ;  /* 0x00006b00ff0677ac */ /* 0x000e620008000a00 */
[----:B------:R-:W-:Y:S02]  /*0280*/  IADD3 R12, PT, PT, R0, 0xe, RZ ;  /* 0x0000000e000c7810 */ /* 0x000fe40007ffe0ff */
[-C--:B------:R-:W-:Y:S01]  /*0290*/  ISETP.GE.U32.AND P0, PT, R6, R7.reuse, PT ;  /* 0x000000070600720c */ /* 0x080fe20003f06070 */
[----:B------:R-:W-:Y:S01]  /*02a0*/  IMAD R11, R8, R7, R4 ;  /* 0x00000007080b7224 */ /* 0x000fe200078e0204 */
[----:B------:R-:W-:Y:S01]  /*02b0*/  IADD3 R6, PT, PT, R0, 0xc, RZ ;  /* 0x0000000c00067810 */ /* 0x000fe20007ffe0ff */
[----:B------:R-:W-:Y:S01]  /*02c0*/  IMAD R7, R12, R3, R13 ;  /* 0x000000030c077224 */ /* 0x000fe200078e020d */
[----:B------:R-:W-:Y:S01]  /*02d0*/  SEL R10, RZ, 0xffffffff, !P0 ;  /* 0xffffffffff0a7807 */ /* 0x000fe20004000000 */
[----:B------:R-:W-:Y:S01]  /*02e0*/  UMOV UR4, URZ ;  /* 0x000000ff00047c82 */ /* 0x000fe20008000000 */
[----:B------:R-:W-:-:S02]  /*02f0*/  IADD3 R8, PT, PT, R0, 0xd, RZ ;  /* 0x0000000d00087810 */ /* 0x000fc40007ffe0ff */
[-C--:B------:R-:W-:Y:S02]  /*0300*/  IADD3 R5, PT, PT, R5, R10.reuse, RZ ;  /* 0x0000000a05057210 */ /* 0x080fe40007ffe0ff */
[----:B------:R-:W-:Y:S02]  /*0310*/  IADD3 R14, PT, PT, R0, 0xf, RZ ;  /* 0x0000000f000e7810 */ /* 0x000fe40007ffe0ff */
[----:B------:R-:W-:Y:S01]  /*0320*/  ISETP.GE.U32.AND P0, PT, R5, 0xf, PT ;  /* 0x0000000f0500780c */ /* 0x000fe20003f06070 */
[-CC-:B------:R-:W-:Y:S01]  /*0330*/  IMAD R5, R6, R3.reuse, R13.reuse ;  /* 0x0000000306057224 */ /* 0x180fe200078e020d */
[----:B------:R-:W-:Y:S01]  /*0340*/  IADD3 R9, PT, PT, R9, R10, RZ ;  /* 0x0000000a09097210 */ /* 0x000fe20007ffe0ff */
[-CC-:B------:R-:W-:Y:S02]  /*0350*/  IMAD R6, R8, R3.reuse, R13.reuse ;  /* 0x0000000308067224 */ /* 0x180fe400078e020d */
[----:B------:R-:W-:Y:S02]  /*0360*/  IMAD R8, R14, R3, R13 ;  /* 0x000000030e087224 */ /* 0x000fe400078e020d */
[----:B01----:R-:W-:-:S07]  /*0370*/  IMAD.WIDE.U32 R24, R11, 0x4, R24 ;  /* 0x000000040b187825 */ /* 0x003fce00078e0018 */
.L_x_9:
[----:B------:R-:W-:Y:S01]  /*0380*/  ISETP.NE.AND P1, PT, R9, RZ, PT ;  /* 0x000000ff0900720c */ /* 0x000fe20003f25270 */
[----:B------:R-:W-:Y:S01]  /*0390*/  BSSY.RECONVERGENT B0, `(.L_x_0) ;  /* 0x00000ce000007945 */ /* 0x000fe20003800200 */
[----:B------:R-:W-:-:S11]  /*03a0*/  MOV R42, RZ ;  /* 0x000000ff002a7202 */ /* 0x000fd60000000f00 */
[----:B------:R-:W-:Y:S05]  /*03b0*/  @!P1 BRA `(.L_x_1) ;  /* 0x0000000c002c9947 */ /* 0x000fea0003800000 */
[----:B------:R0:W5:Y:S01]  /*03c0*/  LDG.E R11, desc[UR6][R24.64] ;  /* 0x00000006180b7981 */ /* 0x000162000c1e1900 */
[----:B------:R-:W1:Y:S01]  /*03d0*/  LDC R27, c[0x0][0x39c] ;  /* 0x0000e700ff1b7b82 */ /* 0x000e620000000800 */
[----:B------:R-:W-:Y:S01]  /*03e0*/  BSSY.RECONVERGENT B1, `(.L_x_2) ;  /* 0x0000076000017945 */ /* 0x000fe20003800200 */
[----:B------:R-:W-:Y:S01]  /*03f0*/  HFMA2 R42, -RZ, RZ, 0, 0 ;  /* 0x00000000ff2a7431 */ /* 0x000fe200000001ff */
[----:B------:R-:W-:Y:S01]  /*0400*/  MOV R13, RZ ;  /* 0x000000ff000d7202 */ /* 0x000fe20000000f00 */
[----:B-1----:R-:W-:Y:S01]  /*0410*/  IMAD R12, R27, UR4, R4 ;  /* 0x000000041b0c7c24 */ /* 0x002fe2000f8e0204 */
[----:B0-----:R-:W-:Y:S06]  /*0420*/  @!P0 BRA `(.L_x_3) ;  /* 0x0000000400c48947 */ /* 0x001fec0003800000 */
[----:B------:R-:W0:Y:S01]  /*0430*/  S2R R18, SR_TID.X ;  /* 0x0000000000127919 */ /* 0x000e220000002100 */
[----:B------:R-:W-:Y:S01]  /*0440*/  IMAD R13, R3, R0, R3 ;  /* 0x00000000030d7224 */ /* 0x000fe200078e0203 */
[C---:B------:R-:W-:Y:S01]  /*0450*/  IADD3 R15, PT, PT, R0.reuse, 0x2, RZ ;  /* 0x00000002000f7810 */ /* 0x040fe20007ffe0ff */
[----:B------:R-:W-:Y:S01]  /*0460*/  BSSY.RECONVERGENT B2, `(.L_x_3) ;  /* 0x000006d000027945 */ /* 0x000fe20003800200 */
[----:B------:R-:W1:Y:S01]  /*0470*/  S2R R28, SR_TID.X ;  /* 0x00000000001c7919 */ /* 0x000e620000002100 */
[C---:B------:R-:W-:Y:S01]  /*0480*/  IADD3 R17, PT, PT, R0.reuse, 0x3, RZ ;  /* 0x0000000300117810 */ /* 0x040fe20007ffe0ff */
[----:B------:R-:W-:Y:S01]  /*0490*/  IMAD R36, R27, UR4, R5 ;  /* 0x000000041b247c24 */ /* 0x000fe2000f8e0205 */
[C---:B------:R-:W-:Y:S02]  /*04a0*/  IADD3 R19, PT, PT, R0.reuse, 0x6, RZ ;  /* 0x0000000600137810 */ /* 0x040fe40007ffe0ff */
[C---:B------:R-:W-:Y:S02]  /*04b0*/  IADD3 R21, PT, PT, R0.reuse, 0x8, RZ ;  /* 0x0000000800157810 */ /* 0x040fe40007ffe0ff */
[----:B------:R-:W-:-:S02]  /*04c0*/  IADD3 R23, PT, PT, R0, 0x9, RZ ;  /* 0x0000000900177810 */ /* 0x000fc40007ffe0ff */
[C---:B------:R-:W-:Y:S02]  /*04d0*/  IADD3 R26, PT, PT, R0.reuse, 0xa, RZ ;  /* 0x0000000a001a7810 */ /* 0x040fe40007ffe0ff */
[C---:B------:R-:W-:Y:S02]  /*04e0*/  IADD3 R29, PT, PT, R0.reuse, 0xb, RZ ;  /* 0x0000000b001d7810 */ /* 0x040fe40007ffe0ff */
[C---:B------:R-:W-:Y:S02]  /*04f0*/  IADD3 R10, PT, PT, R0.reuse, 0x4, RZ ;  /* 0x00000004000a7810 */ /* 0x040fe40007ffe0ff */
[C---:B------:R-:W-:Y:S02]  /*0500*/  IADD3 R14, PT, PT, R0.reuse, 0x5, RZ ;  /* 0x00000005000e7810 */ /* 0x040fe40007ffe0ff */
[----:B------:R-:W-:Y:S02]  /*0510*/  IADD3 R16, PT, PT, R0, 0x7, RZ ;  /* 0x0000000700107810 */ /* 0x000fe40007ffe0ff */
[----:B------:R-:W-:-:S02]  /*0520*/  MOV R41, R12 ;  /* 0x0000000c00297202 */ /* 0x000fc40000000f00 */
[----:B0-----:R-:W-:Y:S01]  /*0530*/  IADD3 R20, PT, PT, R13, R18, RZ ;  /* 0x000000120d147210 */ /* 0x001fe20007ffe0ff */
[-CC-:B------:R-:W-:Y:S01]  /*0540*/  IMAD R22, R15, R3.reuse, R18.reuse ;  /* 0x000000030f167224 */ /* 0x180fe200078e0212 */
[----:B------:R-:W-:Y:S01]  /*0550*/  LOP3.LUT R13, R9, 0xfffffff0, RZ, 0xc0, !PT ;  /* 0xfffffff0090d7812 */ /* 0x000fe200078ec0ff */
[-CC-:B------:R-:W-:Y:S02]  /*0560*/  IMAD R30, R17, R3.reuse, R18.reuse ;  /* 0x00000003111e7224 */ /* 0x180fe400078e0212 */
[-CC-:B------:R-:W-:Y:S02]  /*0570*/  IMAD R38, R19, R3.reuse, R18.reuse ;  /* 0x0000000313267224 */ /* 0x180fe400078e0212 */
[-CC-:B------:R-:W-:Y:S02]  /*0580*/  IMAD R32, R21, R3.reuse, R18.reuse ;  /* 0x0000000315207224 */ /* 0x180fe400078e0212 */
[-CC-:B------:R-:W-:Y:S02]  /*0590*/  IMAD R34, R23, R3.reuse, R18.reuse ;  /* 0x0000000317227224 */ /* 0x180fe400078e0212 */
[----:B------:R-:W-:-:S02]  /*05a0*/  IMAD R40, R26, R3, R18 ;  /* 0x000000031a287224 */ /* 0x000fc400078e0212 */
[-C--:B------:R-:W-:Y:S02]  /*05b0*/  IMAD R42, R29, R3.reuse, R18 ;  /* 0x000000031d2a7224 */ /* 0x080fe400078e0212 */
[-CC-:B-1----:R-:W-:Y:S02]  /*05c0*/  IMAD R18, R10, R3.reuse, R28.reuse ;  /* 0x000000030a127224 */ /* 0x182fe400078e021c */
[-CC-:B------:R-:W-:Y:S02]  /*05d0*/  IMAD R26, R14, R3.reuse, R28.reuse ;  /* 0x000000030e1a7224 */ /* 0x180fe400078e021c */
[----:B------:R-:W-:Y:S02]  /*05e0*/  IMAD R28, R16, R3, R28 ;  /* 0x00000003101c7224 */ /* 0x000fe400078e021c */
[C---:B------:R-:W-:Y:S02]  /*05f0*/  IMAD R10, R27.reuse, UR4, R20 ;  /* 0x000000041b0a7c24 */ /* 0x040fe4000f8e0214 */
[----:B------:R-:W-:-:S02]  /*0600*/  IMAD R20, R27, UR4, R22 ;  /* 0x000000041b147c24 */ /* 0x000fc4000f8e0216 */
[----:B------:R-:W-:Y:S01]  /*0610*/  IMAD R21, R27, UR4, R40 ;  /* 0x000000041b157c24 */ /* 0x000fe2000f8e0228 */
[----:B------:R-:W-:Y:S01]  /*0620*/  IADD3 R40, PT, PT, -R13, RZ, RZ ;  /* 0x000000ff0d287210 */ /* 0x000fe20007ffe1ff */
[C---:B------:R-:W-:Y:S01]  /*0630*/  IMAD R23, R27.reuse, UR4, R42 ;  /* 0x000000041b177c24 */ /* 0x040fe2000f8e022a */
[----:B------:R-:W-:Y:S01]  /*0640*/  MOV R42, RZ ;  /* 0x000000ff002a7202 */ /* 0x000fe20000000f00 */
[C---:B------:R-:W-:Y:S02]  /*0650*/  IMAD R15, R27.reuse, UR4, R18 ;  /* 0x000000041b0f7c24 */ /* 0x040fe4000f8e0212 */
[C---:B------:R-:W-:Y:S02]  /*0660*/  IMAD R14, R27.reuse, UR4, R6 ;  /* 0x000000041b0e7c24 */ /* 0x040fe4000f8e0206 */
[C---:B------:R-:W-:Y:S02]  /*0670*/  IMAD R16, R27.reuse, UR4, R7 ;  /* 0x000000041b107c24 */ /* 0x040fe4000f8e0207 */
[----:B------:R-:W-:-:S02]  /*0680*/  IMAD R22, R27, UR4, R30 ;  /* 0x000000041b167c24 */ /* 0x000fc4000f8e021e */
[C---:B------:R-:W-:Y:S02]  /*0690*/  IMAD R38, R27.reuse, UR4, R38 ;  /* 0x000000041b267c24 */ /* 0x040fe4000f8e0226 */
[C---:B------:R-:W-:Y:S02]  /*06a0*/  IMAD R39, R27.reuse, UR4, R32 ;  /* 0x000000041b277c24 */ /* 0x040fe4000f8e0220 */
[C---:B------:R-:W-:Y:S02]  /*06b0*/  IMAD R19, R27.reuse, UR4, R34 ;  /* 0x000000041b137c24 */ /* 0x040fe4000f8e0222 */
[C---:B------:R-:W-:Y:S02]  /*06c0*/  IMAD R37, R27.reuse, UR4, R26 ;  /* 0x000000041b257c24 */ /* 0x040fe4000f8e021a */
[C---:B------:R-:W-:Y:S02]  /*06d0*/  IMAD R17, R27.reuse, UR4, R28 ;  /* 0x000000041b117c24 */ /* 0x040fe4000f8e021c */
[----:B------:R-:W-:-:S07]  /*06e0*/  IMAD R18, R27, UR4, R8 ;  /* 0x000000041b127c24 */ /* 0x000fce000f8e0208 */
.L_x_4:
[----:B------:R-:W0:Y:S02]  /*06f0*/  LDC.64 R26, c[0x0][0x388] ;  /* 0x0000e200ff1a7b82 */ /* 0x000e240000000a00 */
[----:B0-----:R-:W-:-:S05]  /*0700*/  IMAD.WIDE.U32 R32, R41, 0x4, R26 ;  /* 0x0000000429207825 */ /* 0x001fca00078e001a */
[----:B------:R0:W2:Y:S01]  /*0710*/  LDG.E R43, desc[UR6][R32.64] ;  /* 0x00000006202b7981 */ /* 0x0000a2000c1e1900 */
[----:B------:R-:W-:-:S04]  /*0720*/  IMAD.WIDE.U32 R44, R10, 0x4, R26 ;  /* 0x000000040a2c7825 */ /* 0x000fc800078e001a */
[--C-:B------:R-:W-:Y:S02]  /*0730*/  IMAD.WIDE.U32 R28, R20, 0x4, R26.reuse ;  /* 0x00000004141c7825 */ /* 0x100fe400078e001a */
[----:B------:R-:W3:Y:S02]  /*0740*/  LDG.E R44, desc[UR6][R44.64] ;  /* 0x000000062c2c7981 */ /* 0x000ee4000c1e1900 */
[----:B------:R-:W-:-:S04]  /*0750*/  IMAD.WIDE.U32 R30, R22, 0x4, R26 ;  /* 0x00000004161e7825 */ /* 0x000fc800078e001a */
[--C-:B------:R-:W-:Y:S02]  /*0760*/  IMAD.WIDE.U32 R34, R37, 0x4, R26.reuse ;  /* 0x0000000425227825 */ /* 0x100fe400078e001a */
[----:B------:R-:W4:Y:S04]  /*0770*/  LDG.E R30, desc[UR6][R30.64] ;  /* 0x000000061e1e7981 */ /* 0x000f28000c1e1900 */
[----:B------:R1:W4:Y:S01]  /*0780*/  LDG.E R45, desc[UR6][R28.64] ;  /* 0x000000061c2d7981 */ /* 0x000322000c1e1900 */
[----:B0-----:R-:W-:-:S03]  /*0790*/  IMAD.WIDE.U32 R32, R38, 0x4, R26 ;  /* 0x0000000426207825 */ /* 0x001fc600078e001a */
[----:B------:R-:W4:Y:S04]  /*07a0*/  LDG.E R34, desc[UR6][R34.64] ;  /* 0x0000000622227981 */ /* 0x000f28000c1e1900 */
[----:B------:R-:W4:Y:S01]  /*07b0*/  LDG.E R32, desc[UR6][R32.64] ;  /* 0x0000000620207981 */ /* 0x000f22000c1e1900 */
[----:B-1----:R-:W-:-:S05]  /*07c0*/  IMAD.WIDE.U32 R28, R15, 0x4, R26 ;  /* 0x000000040f1c7825 */ /* 0x002fca00078e001a */
[----:B------:R0:W4:Y:S02]  /*07d0*/  LDG.E R31, desc[UR6][R28.64] ;  /* 0x000000061c1f7981 */ /* 0x000124000c1e1900 */
[----:B0-----:R-:W-:-:S04]  /*07e0*/  IMAD.WIDE.U32 R28, R17, 0x4, R26 ;  /* 0x00000004111c7825 */ /* 0x001fc800078e001a */
[C---:B--2--5:R-:W-:Y:S02]  /*07f0*/  FFMA R43, R11.reuse, R43, R42 ;  /* 0x0000002b0b2b7223 */ /* 0x064fe4000000002a */
[----:B------:R0:W2:Y:S02]  /*0800*/  LDG.E R42, desc[UR6][R28.64] ;  /* 0x000000061c2a7981 */ /* 0x0000a4000c1e1900 */
[----:B---3--:R-:W-:-:S04]  /*0810*/  FFMA R44, R11, R44, R43 ;  /* 0x0000002c0b2c7223 */ /* 0x008fc8000000002b */
[----:B----4-:R-:W-:-:S04]  /*0820*/  FFMA R45, R11, R45, R44 ;  /* 0x0000002d0b2d7223 */ /* 0x010fc8000000002c */
[----:B------:R-:W-:Y:S01]  /*0830*/  FFMA R30, R11, R30, R45 ;  /* 0x0000001e0b1e7223 */ /* 0x000fe2000000002d */
[----:B------:R-:W-:-:S04]  /*0840*/  IMAD.WIDE.U32 R44, R19, 0x4, R26 ;  /* 0x00000004132c7825 */ /* 0x000fc800078e001a */
[----:B0-----:R-:W-:Y:S02]  /*0850*/  IMAD.WIDE.U32 R28, R23, 0x4, R26 ;  /* 0x00000004171c7825 */ /* 0x001fe400078e001a */
[----:B------:R-:W3:Y:S02]  /*0860*/  LDG.E R44, desc[UR6][R44.64] ;  /* 0x000000062c2c7981 */ /* 0x000ee4000c1e1900 */
[C---:B------:R-:W-:Y:S02]  /*0870*/  FFMA R31, R11.reuse, R31, R30 ;  /* 0x0000001f0b1f7223 */ /* 0x040fe4000000001e */
[----:B------:R-:W4:Y:S02]  /*0880*/  LDG.E R28, desc[UR6][R28.64] ;  /* 0x000000061c1c7981 */ /* 0x000f24000c1e1900 */
[----:B------:R-:W-:Y:S01]  /*0890*/  FFMA R31, R11, R34, R31 ;  /* 0x000000220b1f7223 */ /* 0x000fe2000000001f */
[----:B------:R-:W-:-:S04]  /*08a0*/  IMAD.WIDE.U32 R34, R39, 0x4, R26 ;  /* 0x0000000427227825 */ /* 0x000fc800078e001a */
[----:B------:R-:W-:Y:S01]  /*08b0*/  FFMA R32, R11, R32, R31 ;  /* 0x000000200b207223 */ /* 0x000fe2000000001f */
[----:B------:R-:W3:Y:S01]  /*08c0*/  LDG.E R43, desc[UR6][R34.64] ;  /* 0x00000006222b7981 */ /* 0x000ee2000c1e1900 */
[----:B------:R-:W-:-:S05]  /*08d0*/  IMAD.WIDE.U32 R30, R21, 0x4, R26 ;  /* 0x00000004151e7825 */ /* 0x000fca00078e001a */
[----:B------:R0:W4:Y:S02]  /*08e0*/  LDG.E R45, desc[UR6][R30.64] ;  /* 0x000000061e2d7981 */ /* 0x000124000c1e1900 */
[----:B0-----:R-:W-:-:S04]  /*08f0*/  IMAD.WIDE.U32 R30, R36, 0x4, R26 ;  /* 0x00000004241e7825 */ /* 0x001fc800078e001a */
[----:B------:R-:W-:Y:S02]  /*0900*/  IMAD.WIDE.U32 R34, R16, 0x4, R26 ;  /* 0x0000000410227825 */ /* 0x000fe400078e001a */
[----:B------:R-:W4:Y:S04]  /*0910*/  LDG.E R30, desc[UR6][R30.64] ;  /* 0x000000061e1e7981 */ /* 0x000f28000c1e1900 */
[----:B------:R-:W4:Y:S01]  /*0920*/  LDG.E R34, desc[UR6][R34.64] ;  /* 0x0000000622227981 */ /* 0x000f22000c1e1900 */
[----:B--2---:R-:W-:Y:S01]  /*0930*/  FFMA R42, R11, R42, R32 ;  /* 0x0000002a0b2a7223 */ /* 0x004fe20000000020 */
[----:B------:R-:W-:-:S04]  /*0940*/  IMAD.WIDE.U32 R32, R14, 0x4, R26 ;  /* 0x000000040e207825 */ /* 0x000fc800078e001a */
[----:B------:R-:W-:Y:S02]  /*0950*/  IMAD.WIDE.U32 R26, R18, 0x4, R26 ;  /* 0x00000004121a7825 */ /* 0x000fe400078e001a */
[----:B------:R-:W2:Y:S04]  /*0960*/  LDG.E R32, desc[UR6][R32.64] ;  /* 0x0000000620207981 */ /* 0x000ea8000c1e1900 */
[----:B------:R-:W2:Y:S01]  /*0970*/  LDG.E R26, desc[UR6][R26.64] ;  /* 0x000000061a1a7981 */ /* 0x000ea2000c1e1900 */
[----:B------:R-:W-:-:S04]  /*0980*/  IADD3 R40, PT, PT, R40, 0x10, RZ ;  /* 0x0000001028287810 */ /* 0x000fc80007ffe0ff */
[----:B------:R-:W-:Y:S01]  /*0990*/  ISETP.NE.AND P1, PT, R40, RZ, PT ;  /* 0x000000ff2800720c */ /* 0x000fe20003f25270 */
[----:B---3--:R-:W-:-:S04]  /*09a0*/  FFMA R43, R11, R43, R42 ;  /* 0x0000002b0b2b7223 */ /* 0x008fc8000000002a */
[----:B------:R-:W-:-:S04]  /*09b0*/  FFMA R44, R11, R44, R43 ;  /* 0x0000002c0b2c7223 */ /* 0x000fc8000000002b */
[----:B----4-:R-:W-:-:S04]  /*09c0*/  FFMA R45, R11, R45, R44 ;  /* 0x0000002d0b2d7223 */ /* 0x010fc8000000002c */
[----:B------:R-:W-:-:S04]  /*09d0*/  FFMA R45, R11, R28, R45 ;  /* 0x0000001c0b2d7223 */ /* 0x000fc8000000002d */
[----:B------:R-:W-:Y:S01]  /*09e0*/  FFMA R45, R11, R30, R45 ;  /* 0x0000001e0b2d7223 */ /* 0x000fe2000000002d */
[C---:B------:R-:W-:Y:S02]  /*09f0*/  LEA R41, R3.reuse, R41, 0x4 ;  /* 0x0000002903297211 */ /* 0x040fe400078e20ff */
[C---:B------:R-:W-:Y:S02]  /*0a00*/  LEA R10, R3.reuse, R10, 0x4 ;  /* 0x0000000a030a7211 */ /* 0x040fe400078e20ff */
[C---:B------:R-:W-:Y:S02]  /*0a10*/  LEA R20, R3.reuse, R20, 0x4 ;  /* 0x0000001403147211 */ /* 0x040fe400078e20ff */
[C---:B------:R-:W-:Y:S02]  /*0a20*/  LEA R22, R3.reuse, R22, 0x4 ;  /* 0x0000001603167211 */ /* 0x040fe400078e20ff */
[C---:B------:R-:W-:Y:S02]  /*0a30*/  LEA R15, R3.reuse, R15, 0x4 ;  /* 0x0000000f030f7211 */ /* 0x040fe400078e20ff */
[----:B------:R-:W-:-:S02]  /*0a40*/  LEA R37, R3, R37, 0x4 ;  /* 0x0000002503257211 */ /* 0x000fc400078e20ff */
        /* <DEDUP_REMOVED lines=9> */
[----:B------:R-:W-:Y:S01]  /*0ae0*/  LEA R18, R3, R18, 0x4 ;  /* 0x0000001203127211 */ /* 0x000fe200078e20ff */
[----:B--2---:R-:W-:-:S04]  /*0af0*/  FFMA R45, R11, R32, R45 ;  /* 0x000000200b2d7223 */ /* 0x004fc8000000002d */
[----:B------:R-:W-:-:S04]  /*0b00*/  FFMA R45, R11, R34, R45 ;  /* 0x000000220b2d7223 */ /* 0x000fc8000000002d */
[----:B------:R-:W-:Y:S01]  /*0b10*/  FFMA R42, R11, R26, R45 ;  /* 0x0000001a0b2a7223 */ /* 0x000fe2000000002d */
[----:B------:R-:W-:Y:S06]  /*0b20*/  @P1 BRA `(.L_x_4) ;  /* 0xfffffff800f01947 */ /* 0x000fec000383ffff */
[----:B------:R-:W-:Y:S05]  /*0b30*/  BSYNC.RECONVERGENT B2 ;  /* 0x0000000000027941 */ /* 0x000fea0003800200 */
.L_x_3:
[----:B------:R-:W-:Y:S05]  /*0b40*/  BSYNC.RECONVERGENT B1 ;  /* 0x0000000000017941 */ /* 0x000fea0003800200 */
.L_x_2:
[----:B------:R-:W-:-:S13]  /*0b50*/  LOP3.LUT P1, R10, R9, 0xf, RZ, 0xc0, !PT ;  /* 0x0000000f090a7812 */ /* 0x000fda000782c0ff */
[----:B------:R-:W-:Y:S05]  /*0b60*/  @!P1 BRA `(.L_x_1) ;  /* 0x0000000400409947 */ /* 0x000fea0003800000 */
[----:B------:R-:W-:Y:S01]  /*0b70*/  ISETP.GE.U32.AND P1, PT, R10, 0x8, PT ;  /* 0x000000080a00780c */ /* 0x000fe20003f26070 */
[----:B------:R-:W-:Y:S01]  /*0b80*/  BSSY.RECONVERGENT B1, `(.L_x_5) ;  /* 0x0000025000017945 */ /* 0x000fe20003800200 */
[----:B------:R-:W-:-:S11]  /*0b90*/  LOP3.LUT P2, R28, R9, 0x7, RZ, 0xc0, !PT ;  /* 0x00000007091c7812 */ /* 0x000fd6000784c0ff */
[----:B------:R-:W-:Y:S05]  /*0ba0*/  @!P1 BRA `(.L_x_6) ;  /* 0x0000000000889947 */ /* 0x000fea0003800000 */
[----:B------:R-:W0:Y:S01]  /*0bb0*/  LDC.64 R14, c[0x0][0x388] ;  /* 0x0000e200ff0e7b82 */ /* 0x000e220000000a00 */
[----:B------:R-:W-:-:S05]  /*0bc0*/  IMAD R18, R13, R3, R12 ;  /* 0x000000030d127224 */ /* 0x000fca00078e020c */
[----:B------:R-:W-:-:S04]  /*0bd0*/  IADD3 R20, PT, PT, R18, R3, RZ ;  /* 0x0000000312147210 */ /* 0x000fc80007ffe0ff */
[----:B------:R-:W-:-:S04]  /*0be0*/  IADD3 R22, PT, PT, R20, R3, RZ ;  /* 0x0000000314167210 */ /* 0x000fc80007ffe0ff */
[----:B------:R-:W-:Y:S01]  /*0bf0*/  IADD3 R26, PT, PT, R22, R3, RZ ;  /* 0x00000003161a7210 */ /* 0x000fe20007ffe0ff */
[----:B0-----:R-:W-:-:S04]  /*0c00*/  IMAD.WIDE.U32 R18, R18, 0x4, R14 ;  /* 0x0000000412127825 */ /* 0x001fc800078e000e */
[--C-:B------:R-:W-:Y:S01]  /*0c10*/  IMAD.WIDE.U32 R20, R20, 0x4, R14.reuse ;  /* 0x0000000414147825 */ /* 0x100fe200078e000e */
[----:B------:R0:W2:Y:S03]  /*0c20*/  LDG.E R10, desc[UR6][R18.64] ;  /* 0x00000006120a7981 */ /* 0x0000a6000c1e1900 */
[--C-:B------:R-:W-:Y:S01]  /*0c30*/  IMAD.WIDE.U32 R22, R22, 0x4, R14.reuse ;  /* 0x0000000416167825 */ /* 0x100fe200078e000e */
[----:B------:R1:W3:Y:S01]  /*0c40*/  LDG.E R29, desc[UR6][R20.64] ;  /* 0x00000006141d7981 */ /* 0x0002e2000c1e1900 */
[CC--:B------:R-:W-:Y:S02]  /*0c50*/  IADD3 R16, PT, PT, R26.reuse, R3.reuse, RZ ;  /* 0x000000031a107210 */ /* 0x0c0fe40007ffe0ff */
[--C-:B------:R-:W-:Y:S02]  /*0c60*/  IMAD.WIDE.U32 R26, R26, 0x4, R14.reuse ;  /* 0x000000041a1a7825 */ /* 0x100fe400078e000e */
[----:B------:R-:W4:Y:S01]  /*0c70*/  LDG.E R23, desc[UR6][R22.64] ;  /* 0x0000000616177981 */ /* 0x000f22000c1e1900 */
[C---:B------:R-:W-:Y:S01]  /*0c80*/  IADD3 R30, PT, PT, R16.reuse, R3, RZ ;  /* 0x00000003101e7210 */ /* 0x040fe20007ffe0ff */
[----:B------:R-:W-:-:S02]  /*0c90*/  IMAD.WIDE.U32 R16, R16, 0x4, R14 ;  /* 0x0000000410107825 */ /* 0x000fc400078e000e */
[----:B------:R-:W4:Y:S01]  /*0ca0*/  LDG.E R27, desc[UR6][R26.64] ;  /* 0x000000061a1b7981 */ /* 0x000f22000c1e1900 */
[CC--:B------:R-:W-:Y:S01]  /*0cb0*/  IADD3 R31, PT, PT, R30.reuse, R3.reuse, RZ ;  /* 0x000000031e1f7210 */ /* 0x0c0fe20007ffe0ff */
[--C-:B0-----:R-:W-:Y:S02]  /*0cc0*/  IMAD.WIDE.U32 R18, R30, 0x4, R14.reuse ;  /* 0x000000041e127825 */ /* 0x101fe400078e000e */
[----:B------:R-:W4:Y:S01]  /*0cd0*/  LDG.E R17, desc[UR6][R16.64] ;  /* 0x0000000610117981 */ /* 0x000f22000c1e1900 */
[C---:B------:R-:W-:Y:S01]  /*0ce0*/  IADD3 R33, PT, PT, R31.reuse, R3, RZ ;  /* 0x000000031f217210 */ /* 0x040fe20007ffe0ff */
[--C-:B-1----:R-:W-:Y:S02]  /*0cf0*/  IMAD.WIDE.U32 R20, R31, 0x4, R14.reuse ;  /* 0x000000041f147825 */ /* 0x102fe400078e000e */
[----:B------:R-:W4:Y:S02]  /*0d00*/  LDG.E R19, desc[UR6][R18.64] ;  /* 0x0000000612137981 */ /* 0x000f24000c1e1900 */
[----:B------:R-:W-:-:S02]  /*0d10*/  IMAD.WIDE.U32 R14, R33, 0x4, R14 ;  /* 0x00000004210e7825 */ /* 0x000fc400078e000e */
[----:B------:R-:W4:Y:S04]  /*0d20*/  LDG.E R21, desc[UR6][R20.64] ;  /* 0x0000000614157981 */ /* 0x000f28000c1e1900 */
[----:B------:R-:W4:Y:S01]  /*0d30*/  LDG.E R15, desc[UR6][R14.64] ;  /* 0x000000060e0f7981 */ /* 0x000f22000c1e1900 */
[----:B------:R-:W-:Y:S01]  /*0d40*/  IADD3 R13, PT, PT, R13, 0x8, RZ ;  /* 0x000000080d0d7810 */ /* 0x000fe20007ffe0ff */
[----:B--2--5:R-:W-:-:S04]  /*0d50*/  FFMA R10, R11, R10, R42 ;  /* 0x0000000a0b0a7223 */ /* 0x024fc8000000002a */
[----:B---3--:R-:W-:-:S04]  /*0d60*/  FFMA R10, R11, R29, R10 ;  /* 0x0000001d0b0a7223 */ /* 0x008fc8000000000a */
[----:B----4-:R-:W-:-:S04]  /*0d70*/  FFMA R10, R11, R23, R10 ;  /* 0x000000170b0a7223 */ /* 0x010fc8000000000a */
[----:B------:R-:W-:-:S04]  /*0d80*/  FFMA R10, R11, R27, R10 ;  /* 0x0000001b0b0a7223 */ /* 0x000fc8000000000a */
[----:B------:R-:W-:-:S04]  /*0d90*/  FFMA R10, R11, R17, R10 ;  /* 0x000000110b0a7223 */ /* 0x000fc8000000000a */
[----:B------:R-:W-:-:S04]  /*0da0*/  FFMA R10, R11, R19, R10 ;  /* 0x000000130b0a7223 */ /* 0x000fc8000000000a */
[----:B------:R-:W-:-:S04]  /*0db0*/  FFMA R10, R11, R21, R10 ;  /* 0x000000150b0a7223 */ /* 0x000fc8000000000a */
[----:B------:R-:W-:-:S07]  /*0dc0*/  FFMA R42, R11, R15, R10 ;  /* 0x0000000f0b2a7223 */ /* 0x000fce000000000a */
.L_x_6:
[----:B------:R-:W-:Y:S05]  /*0dd0*/  BSYNC.RECONVERGENT B1 ;  /* 0x0000000000017941 */ /* 0x000fea0003800200 */
.L_x_5:
        /* <DEDUP_REMOVED lines=11> */
[--C-:B------:R-:W-:Y:S02]  /*0e90*/  IMAD.WIDE.U32 R18, R18, 0x4, R14.reuse ;  /* 0x0000000412127825 */ /* 0x100fe400078e000e */
[----:B------:R-:W2:Y:S02]  /*0ea0*/  LDG.E R16, desc[UR6][R16.64] ;  /* 0x0000000610107981 */ /* 0x000ea4000c1e1900 */
[--C-:B------:R-:W-:Y:S02]  /*0eb0*/  IMAD.WIDE.U32 R20, R20, 0x4, R14.reuse ;  /* 0x0000000414147825 */ /* 0x100fe400078e000e */
[----:B------:R-:W3:Y:S02]  /*0ec0*/  LDG.E R19, desc[UR6][R18.64] ;  /* 0x0000000612137981 */ /* 0x000ee4000c1e1900 */
[----:B------:R-:W-:Y:S02]  /*0ed0*/  IMAD.WIDE.U32 R14, R23, 0x4, R14 ;  /* 0x00000004170e7825 */ /* 0x000fe400078e000e */
[----:B------:R-:W4:Y:S04]  /*0ee0*/  LDG.E R21, desc[UR6][R20.64] ;  /* 0x0000000614157981 */ /* 0x000f28000c1e1900 */
[----:B------:R-:W4:Y:S01]  /*0ef0*/  LDG.E R15, desc[UR6][R14.64] ;  /* 0x000000060e0f7981 */ /* 0x000f22000c1e1900 */
[----:B------:R-:W-:Y:S01]  /*0f00*/  IADD3 R13, PT, PT, R13, 0x4, RZ ;  /* 0x000000040d0d7810 */ /* 0x000fe20007ffe0ff */
[----:B--2--5:R-:W-:-:S04]  /*0f10*/  FFMA R42, R11, R16, R42 ;  /* 0x000000100b2a7223 */ /* 0x024fc8000000002a */
[----:B---3--:R-:W-:-:S04]  /*0f20*/  FFMA R42, R11, R19, R42 ;  /* 0x000000130b2a7223 */ /* 0x008fc8000000002a */
[----:B----4-:R-:W-:-:S04]  /*0f30*/  FFMA R42, R11, R21, R42 ;  /* 0x000000150b2a7223 */ /* 0x010fc8000000002a */
[----:B------:R-:W-:-:S07]  /*0f40*/  FFMA R42, R11, R15, R42 ;  /* 0x0000000f0b2a7223 */ /* 0x000fce000000002a */
.L_x_8:
[----:B------:R-:W-:Y:S05]  /*0f50*/  BSYNC.RECONVERGENT B1 ;  /* 0x0000000000017941 */ /* 0x000fea0003800200 */
.L_x_7:
[----:B------:R-:W-:Y:S05]  /*0f60*/  @!P2 BRA `(.L_x_1) ;  /* 0x000000000040a947 */ /* 0x000fea0003800000 */
[----:B------:R-:W0:Y:S01]  /*0f70*/  LDC.64 R14, c[0x0][0x388] ;  /* 0x0000e200ff0e7b82 */ /* 0x000e220000000a00 */
[----:B------:R-:W-:-:S04]  /*0f80*/  IMAD R10, R3, R13, R12 ;  /* 0x0000000d030a7224 */ /* 0x000fc800078e020c */
[----:B0-----:R-:W-:-:S06]  /*0f90*/  IMAD.WIDE.U32 R12, R10, 0x4, R14 ;  /* 0x000000040a0c7825 */ /* 0x001fcc00078e000e */
[----:B------:R-:W2:Y:S01]  /*0fa0*/  LDG.E R12, desc[UR6][R12.64] ;  /* 0x000000060c0c7981 */ /* 0x000ea2000c1e1900 */
[----:B------:R-:W-:Y:S01]  /*0fb0*/  ISETP.NE.AND P1, PT, R22, 0x1, PT ;  /* 0x000000011600780c */ /* 0x000fe20003f25270 */
[----:B--2--5:R-:W-:-:S12]  /*0fc0*/  FFMA R42, R11, R12, R42 ;  /* 0x0000000c0b2a7223 */ /* 0x024fd8000000002a */
[----:B------:R-:W-:Y:S05]  /*0fd0*/  @!P1 BRA `(.L_x_1) ;  /* 0x0000000000249947 */ /* 0x000fea0003800000 */
[----:B------:R-:W-:Y:S02]  /*0fe0*/  ISETP.NE.AND P1, PT, R22, 0x2, PT ;  /* 0x000000021600780c */ /* 0x000fe40003f25270 */
[----:B------:R-:W-:-:S05]  /*0ff0*/  IADD3 R10, PT, PT, R10, R3, RZ ;  /* 0x000000030a0a7210 */ /* 0x000fca0007ffe0ff */
[----:B------:R-:W-:-:S06]  /*1000*/  IMAD.WIDE.U32 R12, R10, 0x4, R14 ;  /* 0x000000040a0c7825 */ /* 0x000fcc00078e000e */
[----:B------:R-:W-:Y:S01]  /*1010*/  @P1 IADD3 R17, PT, PT, R10, R3, RZ ;  /* 0x000000030a111210 */ /* 0x000fe20007ffe0ff */
[----:B------:R-:W2:Y:S04]  /*1020*/  LDG.E R12, desc[UR6][R12.64] ;  /* 0x000000060c0c7981 */ /* 0x000ea8000c1e1900 */
[----:B------:R-:W-:-:S06]  /*1030*/  @P1 IMAD.WIDE.U32 R14, R17, 0x4, R14 ;  /* 0x00000004110e1825 */ /* 0x000fcc00078e000e */
[----:B------:R-:W3:Y:S01]  /*1040*/  @P1 LDG.E R15, desc[UR6][R14.64] ;  /* 0x000000060e0f1981 */ /* 0x000ee2000c1e1900 */
[----:B--2---:R-:W-:-:S04]  /*1050*/  FFMA R42, R11, R12, R42 ;  /* 0x0000000c0b2a7223 */ /* 0x004fc8000000002a */
[----:B---3--:R-:W-:-:S07]  /*1060*/  @P1 FFMA R42, R11, R15, R42 ;  /* 0x0000000f0b2a1223 */ /* 0x008fce000000002a */
.L_x_1:
[----:B------:R-:W-:Y:S05]  /*1070*/  BSYNC.RECONVERGENT B0 ;  /* 0x0000000000007941 */ /* 0x000fea0003800200 */
.L_x_0:
[----:B------:R-:W0:Y:S01]  /*1080*/  LDC R13, c[0x0][0x398] ;  /* 0x0000e600ff0d7b82 */ /* 0x000e220000000800 */
[----:B------:R-:W1:Y:S07]  /*1090*/  LDCU UR5, c[0x0][0x3a0] ;  /* 0x00007400ff0577ac */ /* 0x000e6e0008000800 */
[----:B-----5:R-:W2:Y:S01]  /*10a0*/  LDC.64 R10, c[0x0][0x390] ;  /* 0x0000e400ff0a7b82 */ /* 0x020ea20000000a00 */
[----:B0-----:R-:W-:-:S04]  /*10b0*/  IMAD R13, R13, UR4, R2 ;  /* 0x000000040d0d7c24 */ /* 0x001fc8000f8e0202 */
[----:B--2---:R-:W-:-:S03]  /*10c0*/  IMAD.WIDE.U32 R10, R13, 0x4, R10 ;  /* 0x000000040d0a7825 */ /* 0x004fc600078e000a */
[----:B------:R-:W-:Y:S06]  /*10d0*/  BAR.SYNC.DEFER_BLOCKING 0x0 ;  /* 0x0000000000007b1d */ /* 0x000fec0000010000 */
[----:B------:R0:W-:Y:S01]  /*10e0*/  REDG.E.ADD.F32.FTZ.RN.STRONG.GPU desc[UR6][R10.64], R42 ;  /* 0x0000002a0a0079a6 */ /* 0x0001e2000c12f306 */
[----:B------:R-:W-:-:S04]  /*10f0*/  UIADD3 UR4, UPT, UPT, UR4, 0x1, URZ ;  /* 0x0000000104047890 */ /* 0x000fc8000fffe0ff */
[----:B-1----:R-:W-:-:S09]  /*1100*/  UISETP.NE.AND UP0, UPT, UR4, UR5, UPT ;  /* 0x000000050400728c */ /* 0x002fd2000bf05270 */
[----:B0-----:R-:W-:Y:S05]  /*1110*/  BRA.U UP0, `(.L_x_9) ;  /* 0xfffffff100987547 */ /* 0x001fea000b83ffff */
[----:B------:R-:W-:Y:S05]  /*1120*/  EXIT ;  /* 0x000000000000794d */ /* 0x000fea0003800000 */
.L_x_10:
[----:B------:R-:W-:-:S00]  /*1130*/  BRA `(.L_x_10) ;  /* 0xfffffffc00fc7947 */ /* 0x000fc0000383ffff */
[----:B------:R-:W-:-:S00]  /*1140*/  NOP ;  /* 0x0000000000007918 */ /* 0x000fc00000000000 */
        /* <DEDUP_REMOVED lines=11> */
.L_x_41:


//--------------------- .text._Z6matmatPKfS0_Pfjjj --------------------------
	.section	.text._Z6matmatPKfS0_Pfjjj,"ax",@progbits
	.align	128
        .global         _Z6matmatPKfS0_Pfjjj
        .type           _Z6matmatPKfS0_Pfjjj,@function
        .size           _Z6matmatPKfS0_Pfjjj,(.L_x_42 - _Z6matmatPKfS0_Pfjjj)
        .other          _Z6matmatPKfS0_Pfjjj,@"STO_CUDA_ENTRY STV_DEFAULT"
_Z6matmatPKfS0_Pfjjj:
.text._Z6matmatPKfS0_Pfjjj:
[----:B------:R-:W-:Y:S01]  /*0000*/  LDC R1, c[0x0][0x37c] ;  /* 0x0000df00ff017b82 */ /* 0x000fe20000000800 */
[----:B------:R-:W0:Y:S07]  /*0010*/  S2R R9, SR_TID.Y ;  /* 0x0000000000097919 */ /* 0x000e2e0000002200 */
[----:B------:R-:W1:Y:S01]  /*0020*/  S2UR UR4, SR_CTAID.Y ;  /* 0x00000000000479c3 */ /* 0x000e620000002600 */
[----:B------:R-:W2:Y:S01]  /*0030*/  S2R R19, SR_CTAID.X ;  /* 0x0000000000137919 */ /* 0x000ea20000002500 */
[----:B------:R-:W2:Y:S06]  /*0040*/  S2R R14, SR_TID.X ;  /* 0x00000000000e7919 */ /* 0x000eac0000002100 */
[----:B------:R-:W2:Y:S01]  /*0050*/  LDC R0, c[0x0][0x360] ;  /* 0x0000d800ff007b82 */ /* 0x000ea20000000800 */
[----:B------:R-:W1:Y:S07]  /*0060*/  LDCU UR5, c[0x0][0x364] ;  /* 0x00006c80ff0577ac */ /* 0x000e6e0008000800 */
[----:B------:R-:W3:Y:S01]  /*0070*/  LDC.64 R4, c[0x0][0x398] ;  /* 0x0000e600ff047b82 */ /* 0x000ee20000000a00 */
[----:B-1----:R-:W-:-:S06]  /*0080*/  UIMAD UR5, UR5, UR4, URZ ;  /* 0x00000004050572a4 */ /* 0x002fcc000f8e02ff */
[----:B0-----:R-:W-:Y:S01]  /*0090*/  IADD3 R2, PT, PT, R9, UR5, RZ ;  /* 0x0000000509027c10 */ /* 0x001fe2000fffe0ff */
[----:B--2---:R-:W-:-:S03]  /*00a0*/  IMAD R3, R0, R19, R14 ;  /* 0x0000001300037224 */ /* 0x004fc600078e020e */
[----:B---3--:R-:W-:-:S04]  /*00b0*/  ISETP.GE.U32.AND P0, PT, R2, R4, PT ;  /* 0x000000040200720c */ /* 0x008fc80003f06070 */
        /* <DEDUP_REMOVED lines=10> */
[----:B------:R-:W-:-:S04]  /*0160*/  IMAD R11, R11, R0, RZ ;  /* 0x000000000b0b7224 */ /* 0x000fc800078e02ff */
[----:B------:R-:W-:Y:S01]  /*0170*/  IMAD.HI.U32 R10, R7, R11, R6 ;  /* 0x0000000b070a7227 */ /* 0x000fe200078e0006 */
[----:B------:R-:W-:-:S05]  /*0180*/  IADD3 R7, PT, PT, R0, -0x1, R5 ;  /* 0xffffffff00077810 */ /* 0x000fca0007ffe005 */
[----:B------:R-:W-:-:S05]  /*0190*/  IMAD.HI.U32 R12, R10, R7, RZ ;  /* 0x000000070a0c7227 */ /* 0x000fca00078e00ff */
[----:B------:R-:W-:-:S05]  /*01a0*/  IADD3 R10, PT, PT, -R12, RZ, RZ ;  /* 0x000000ff0c0a7210 */ /* 0x000fca0007ffe1ff */
[----:B------:R-:W-:-:S05]  /*01b0*/  IMAD R7, R0, R10, R7 ;  /* 0x0000000a00077224 */ /* 0x000fca00078e0207 */
[----:B------:R-:W-:-:S13]  /*01c0*/  ISETP.GE.U32.AND P0, PT, R7, R0, PT ;  /* 0x000000000700720c */ /* 0x000fda0003f06070 */
[-C--:B------:R-:W-:Y:S02]  /*01d0*/  @P0 IADD3 R7, PT, PT, R7, -R0.reuse, RZ ;  /* 0x8000000007070210 */ /* 0x080fe40007ffe0ff */
[----:B------:R-:W-:Y:S02]  /*01e0*/  @P0 IADD3 R12, PT, PT, R12, 0x1, RZ ;  /* 0x000000010c0c0810 */ /* 0x000fe40007ffe0ff */
[----:B------:R-:W-:-:S13]  /*01f0*/  ISETP.GE.U32.AND P1, PT, R7, R0, PT ;  /* 0x000000000700720c */ /* 0x000fda0003f26070 */
[----:B------:R-:W-:Y:S02]  /*0200*/  @P1 IADD3 R12, PT, PT, R12, 0x1, RZ ;  /* 0x000000010c0c1810 */ /* 0x000fe40007ffe0ff */
[----:B------:R-:W-:Y:S02]  /*0210*/  @!P2 LOP3.LUT R12, RZ, R0, RZ, 0x33, !PT ;  /* 0x00000000ff0ca212 */ /* 0x000fe400078e33ff */
[----:B-1----:R-:W-:Y:S02]  /*0220*/  ISETP.NE.AND P1, PT, RZ, UR4, PT ;  /* 0x00000004ff007c0c */ /* 0x002fe4000bf25270 */
[----:B------:R-:W-:-:S05]  /*0230*/  IADD3 R6, PT, PT, R12, -0x1, RZ ;  /* 0xffffffff0c067810 */ /* 0x000fca0007ffe0ff */
[----:B------:R-:W-:-:S05]  /*0240*/  IMAD R8, R6, R0, R3 ;  /* 0x0000000006087224 */ /* 0x000fca00078e0203 */
[----:B------:R-:W-:-:S04]  /*0250*/  ISETP.GE.U32.AND P0, PT, R8, R5, PT ;  /* 0x000000050800720c */ /* 0x000fc80003f06070 */
[----:B------:R-:W-:Y:S01]  /*0260*/  SEL R13, RZ, 0xffffffff, !P0 ;  /* 0xffffffffff0d7807 */ /* 0x000fe20004000000 */
[----:B------:R-:W-:Y:S08]  /*0270*/  @!P1 EXIT ;  /* 0x000000000000994d */ /* 0x000ff00003800000 */
[--C-:B------:R-:W-:Y:S01]  /*0280*/  IADD3 R5, PT, PT, R9, UR5, R0.reuse ;  /* 0x0000000509057c10 */ /* 0x100fe2000fffe000 */
[----:B------:R-:W0:Y:S01]  /*0290*/  LDCU.64 UR6, c[0x0][0x358] ;  /* 0x00006b00ff0677ac */ /* 0x000e220008000a00 */
[----:B------:R-:W-:Y:S02]  /*02a0*/  IADD3 R6, PT, PT, R6, R13, RZ ;  /* 0x0000000d06067210 */ /* 0x000fe40007ffe0ff */
[----:B------:R-:W-:Y:S01]  /*02b0*/  IADD3 R7, PT, PT, R19, 0x2, RZ ;  /* 0x0000000213077810 */ /* 0x000fe20007ffe0ff */
[----:B------:R-:W-:Y:S01]  /*02c0*/  IMAD R4, R3, R4, R5 ;  /* 0x0000000403047224 */ /* 0x000fe200078e0205 */
[C---:B------:R-:W-:Y:S01]  /*02d0*/  IADD3 R9, PT, PT, R19.reuse, 0x3, RZ ;  /* 0x0000000313097810 */ /* 0x040fe20007ffe0ff */
[----:B------:R-:W-:Y:S01]  /*02e0*/  IMAD R5, R0, R19, R0 ;  /* 0x0000001300057224 */ /* 0x000fe200078e0200 */
[C---:B------:R-:W-:Y:S01]  /*02f0*/  IADD3 R11, PT, PT, R19.reuse, 0x4, RZ ;  /* 0x00000004130b7810 */ /* 0x040fe20007ffe0ff */
[----:B------:R-:W-:Y:S01]  /*0300*/  UMOV UR4, URZ ;  /* 0x000000ff00047c82 */ /* 0x000fe20008000000 */
[----:B------:R-:W-:-:S02]  /*0310*/  IADD3 R15, PT, PT, R19, 0x5, RZ ;  /* 0x00000005130f7810 */ /* 0x000fc40007ffe0ff */
[----:B------:R-:W-:Y:S01]  /*0320*/  IADD3 R17, PT, PT, R19, 0x6, RZ ;  /* 0x0000000613117810 */ /* 0x000fe20007ffe0ff */
[-CC-:B------:R-:W-:Y:S01]  /*0330*/  IMAD R8, R11, R0.reuse, R14.reuse ;  /* 0x000000000b087224 */ /* 0x180fe200078e020e */
[----:B------:R-:W-:Y:S02]  /*0340*/  IADD3 R19, PT, PT, R19, 0x7, RZ ;  /* 0x0000000713137810 */ /* 0x000fe40007ffe0ff */
[----:B------:R-:W-:Y:S01]  /*0350*/  ISETP.GE.U32.AND P0, PT, R6, 0x7, PT ;  /* 0x000000070600780c */ /* 0x000fe20003f06070 */
[--C-:B------:R-:W-:Y:S01]  /*0360*/  IMAD R6, R7, R0, R14.reuse ;  /* 0x0000000007067224 */ /* 0x100fe200078e020e */
[----:B------:R-:W-:Y:S01]  /*0370*/  IADD3 R5, PT, PT, R5, R14, RZ ;  /* 0x0000000e05057210 */ /* 0x000fe20007ffe0ff */
[-CC-:B------:R-:W-:Y:S01]  /*0380*/  IMAD R7, R9, R0.reuse, R14.reuse ;  /* 0x0000000009077224 */ /* 0x180fe200078e020e */
[----:B------:R-:W-:Y:S01]  /*0390*/  IADD3 R12, PT, PT, R12, R13, RZ ;  /* 0x0000000d0c0c7210 */ /* 0x000fe20007ffe0ff */
[-CC-:B------:R-:W-:Y:S02]  /*03a0*/  IMAD R9, R15, R0.reuse, R14.reuse ;  /* 0x000000000f097224 */ /* 0x180fe400078e020e */
[----:B------:R-:W-:-:S02]  /*03b0*/  IMAD R10, R17, R0, R14 ;  /* 0x00000000110a7224 */ /* 0x000fc400078e020e */
[----:B0-----:R-:W-:-:S07]  /*03c0*/  IMAD R11, R19, R0, R14 ;  /* 0x00000000130b7224 */ /* 0x001fce00078e020e */
.L_x_19:
[----:B------:R-:W-:Y:S01]  /*03d0*/  ISETP.NE.AND P1, PT, R12, RZ, PT ;  /* 0x000000ff0c00720c */ /* 0x000fe20003f25270 */
[----:B------:R-:W-:Y:S01]  /*03e0*/  BSSY.RECONVERGENT B0, `(.L_x_11) ;  /* 0x00000a5000007945 */ /* 0x000fe20003800200 */
[----:B------:R-:W-:-:S11]  /*03f0*/  MOV R41, RZ ;  /* 0x000000ff00297202 */ /* 0x000fd60000000f00 */
[----:B------:R-:W-:Y:S05]  /*0400*/  @!P1 BRA `(.L_x_12) ;  /* 0x0000000800889947 */ /* 0x000fea0003800000 */
[----:B------:R-:W0:Y:S01]  /*0410*/  LDC R26, c[0x0][0x39c] ;  /* 0x0000e700ff1a7b82 */ /* 0x000e220000000800 */
[----:B------:R-:W-:Y:S01]  /*0420*/  BSSY.RECONVERGENT B1, `(.L_x_13) ;  /* 0x0000058000017945 */ /* 0x000fe20003800200 */
[----:B------:R-:W-:Y:S01]  /*0430*/  HFMA2 R41, -RZ, RZ, 0, 0 ;  /* 0x00000000ff297431 */ /* 0x000fe200000001ff */
[----:B------:R-:W-:Y:S01]  /*0440*/  MOV R19, RZ ;  /* 0x000000ff00137202 */ /* 0x000fe20000000f00 */
[----:B0-----:R-:W-:Y:S01]  /*0450*/  IMAD R27, R26, UR4, R3 ;  /* 0x000000041a1b7c24 */ /* 0x001fe2000f8e0203 */
[----:B------:R-:W-:Y:S06]  /*0460*/  @!P0 BRA `(.L_x_14) ;  /* 0x00000004004c8947 */ /* 0x000fec0003800000 */
[----:B------:R-:W0:Y:S01]  /*0470*/  LDCU UR5, c[0x0][0x398] ;  /* 0x00007300ff0577ac */ /* 0x000e220008000800 */
[----:B------:R-:W-:Y:S01]  /*0480*/  LOP3.LUT R30, R12, 0xfffffff8, RZ, 0xc0, !PT ;  /* 0xfffffff80c1e7812 */ /* 0x000fe200078ec0ff */
[----:B------:R-:W-:Y:S01]  /*0490*/  BSSY.RECONVERGENT B2, `(.L_x_15) ;  /* 0x000004f000027945 */ /* 0x000fe20003800200 */
[C---:B------:R-:W-:Y:S01]  /*04a0*/  IMAD R28, R26.reuse, UR4, R5 ;  /* 0x000000041a1c7c24 */ /* 0x040fe2000f8e0205 */
[----:B------:R-:W-:Y:S01]  /*04b0*/  MOV R41, RZ ;  /* 0x000000ff00297202 */ /* 0x000fe20000000f00 */
[C---:B------:R-:W-:Y:S01]  /*04c0*/  IMAD R15, R26.reuse, UR4, R6 ;  /* 0x000000041a0f7c24 */ /* 0x040fe2000f8e0206 */
[----:B------:R-:W-:Y:S01]  /*04d0*/  MOV R29, R4 ;  /* 0x00000004001d7202 */ /* 0x000fe20000000f00 */
[----:B------:R-:W-:Y:S01]  /*04e0*/  IMAD R16, R26, UR4, R7 ;  /* 0x000000041a107c24 */ /* 0x000fe2000f8e0207 */
[----:B------:R-:W-:Y:S01]  /*04f0*/  IADD3 R30, PT, PT, -R30, RZ, RZ ;  /* 0x000000ff1e1e7210 */ /* 0x000fe20007ffe1ff */
[C---:B------:R-:W-:Y:S02]  /*0500*/  IMAD R17, R26.reuse, UR4, R8 ;  /* 0x000000041a117c24 */ /* 0x040fe4000f8e0208 */
[----:B------:R-:W-:-:S02]  /*0510*/  IMAD R18, R26, UR4, R9 ;  /* 0x000000041a127c24 */ /* 0x000fc4000f8e0209 */
[C---:B------:R-:W-:Y:S02]  /*0520*/  IMAD R19, R26.reuse, UR4, R10 ;  /* 0x000000041a137c24 */ /* 0x040fe4000f8e020a */
[----:B------:R-:W-:Y:S02]  /*0530*/  IMAD R26, R26, UR4, R11 ;  /* 0x000000041a1a7c24 */ /* 0x000fe4000f8e020b */
[----:B0-----:R-:W-:-:S04]  /*0540*/  IMAD R14, R3, UR5, R2 ;  /* 0x00000005030e7c24 */ /* 0x001fc8000f8e0202 */
[C-C-:B------:R-:W-:Y:S01]  /*0550*/  IMAD R35, R0.reuse, 0x5, R14.reuse ;  /* 0x0000000500237824 */ /* 0x140fe200078e020e */
[CC--:B------:R-:W-:Y:S01]  /*0560*/  LEA R13, R0.reuse, R14.reuse, 0x1 ;  /* 0x0000000e000d7211 */ /* 0x0c0fe200078e08ff */
[C-C-:B------:R-:W-:Y:S01]  /*0570*/  IMAD R31, R0.reuse, 0x6, R14.reuse ;  /* 0x00000006001f7824 */ /* 0x140fe200078e020e */
[C---:B------:R-:W-:Y:S01]  /*0580*/  LEA R33, R0.reuse, R14, 0x2 ;  /* 0x0000000e00217211 */ /* 0x040fe200078e10ff */
[C-C-:B------:R-:W-:Y:S02]  /*0590*/  IMAD R34, R0.reuse, 0x3, R14.reuse ;  /* 0x0000000300227824 */ /* 0x140fe400078e020e */
[----:B------:R-:W-:-:S07]  /*05a0*/  IMAD R32, R0, 0x7, R14 ;  /* 0x0000000700207824 */ /* 0x000fce00078e020e */
.L_x_16:
[----:B------:R-:W0:Y:S08]  /*05b0*/  LDC.64 R20, c[0x0][0x388] ;  /* 0x0000e200ff147b82 */ /* 0x000e300000000a00 */
[----:B------:R-:W1:Y:S01]  /*05c0*/  LDC.64 R24, c[0x0][0x380] ;  /* 0x0000e000ff187b82 */ /* 0x000e620000000a00 */
[----:B0-----:R-:W-:-:S05]  /*05d0*/  IMAD.WIDE.U32 R36, R27, 0x4, R20 ;  /* 0x000000041b247825 */ /* 0x001fca00078e0014 */
[----:B------:R0:W2:Y:S01]  /*05e0*/  LDG.E R42, desc[UR6][R36.64] ;  /* 0x00000006242a7981 */ /* 0x0000a2000c1e1900 */
[----:B-1----:R-:W-:-:S04]  /*05f0*/  IMAD.WIDE.U32 R44, R14, 0x4, R24 ;  /* 0x000000040e2c7825 */ /* 0x002fc800078e0018 */
[----:B------:R-:W-:Y:S01]  /*0600*/  IMAD.WIDE.U32 R22, R29, 0x4, R24 ;  /* 0x000000041d167825 */ /* 0x000fe200078e0018 */
[----:B------:R-:W2:Y:S03]  /*0610*/  LDG.E R43, desc[UR6][R44.64] ;  /* 0x000000062c2b7981 */ /* 0x000ea6000c1e1900 */
[----:B0-----:R-:W-:Y:S01]  /*0620*/  IMAD.WIDE.U32 R36, R28, 0x4, R20 ;  /* 0x000000041c247825 */ /* 0x001fe200078e0014 */
[----:B------:R0:W3:Y:S05]  /*0630*/  LDG.E R39, desc[UR6][R22.64] ;  /* 0x0000000616277981 */ /* 0x0000ea000c1e1900 */
[----:B------:R-:W3:Y:S01]  /*0640*/  LDG.E R36, desc[UR6][R36.64] ;  /* 0x0000000624247981 */ /* 0x000ee2000c1e1900 */
[----:B0-----:R-:W-:-:S05]  /*0650*/  IMAD.WIDE.U32 R22, R13, 0x4, R24 ;  /* 0x000000040d167825 */ /* 0x001fca00078e0018 */
[----:B------:R0:W4:Y:S02]  /*0660*/  LDG.E R38, desc[UR6][R22.64] ;  /* 0x0000000616267981 */ /* 0x000124000c1e1900 */
[----:B0-----:R-:W-:-:S05]  /*0670*/  IMAD.WIDE.U32 R22, R15, 0x4, R20 ;  /* 0x000000040f167825 */ /* 0x001fca00078e0014 */
[----:B------:R0:W4:Y:S02]  /*0680*/  LDG.E R40, desc[UR6][R22.64] ;  /* 0x0000000616287981 */ /* 0x000124000c1e1900 */
[----:B0-----:R-:W-:-:S04]  /*0690*/  IMAD.WIDE.U32 R22, R34, 0x4, R24 ;  /* 0x0000000422167825 */ /* 0x001fc800078e0018 */
[----:B--2---:R-:W-:Y:S02]  /*06a0*/  FFMA R42, R43, R42, R41 ;  /* 0x0000002a2b2a7223 */ /* 0x004fe40000000029 */
[----:B------:R0:W2:Y:S02]  /*06b0*/  LDG.E R41, desc[UR6][R22.64] ;  /* 0x0000000616297981 */ /* 0x0000a4000c1e1900 */
[----:B---3--:R-:W-:Y:S01]  /*06c0*/  FFMA R43, R39, R36, R42 ;  /* 0x00000024272b7223 */ /* 0x008fe2000000002a */
[----:B------:R-:W-:-:S04]  /*06d0*/  IMAD.WIDE.U32 R36, R33, 0x4, R24 ;  /* 0x0000000421247825 */ /* 0x000fc800078e0018 */
[----:B0-----:R-:W-:Y:S01]  /*06e0*/  IMAD.WIDE.U32 R22, R35, 0x4, R24 ;  /* 0x0000000423167825 */ /* 0x001fe200078e0018 */
[----:B------:R-:W3:Y:S04]  /*06f0*/  LDG.E R39, desc[UR6][R36.64] ;  /* 0x0000000624277981 */ /* 0x000ee8000c1e1900 */
[----:B------:R0:W5:Y:S02]  /*0700*/  LDG.E R37, desc[UR6][R22.64] ;  /* 0x0000000616257981 */ /* 0x000164000c1e1900 */
[----:B0-----:R-:W-:-:S04]  /*0710*/  IMAD.WIDE.U32 R22, R17, 0x4, R20 ;  /* 0x0000000411167825 */ /* 0x001fc800078e0014 */
[----:B----4-:R-:W-:Y:S01]  /*0720*/  FFMA R36, R38, R40, R43 ;  /* 0x0000002826247223 */ /* 0x010fe2000000002b */
[--C-:B------:R-:W-:Y:S01]  /*0730*/  IMAD.WIDE.U32 R42, R16, 0x4, R20.reuse ;  /* 0x00000004102a7825 */ /* 0x100fe200078e0014 */
[----:B------:R0:W3:Y:S05]  /*0740*/  LDG.E R40, desc[UR6][R22.64] ;  /* 0x0000000616287981 */ /* 0x0000ea000c1e1900 */
[----:B------:R-:W2:Y:S01]  /*0750*/  LDG.E R42, desc[UR6][R42.64] ;  /* 0x000000062a2a7981 */ /* 0x000ea2000c1e1900 */
[----:B0-----:R-:W-:-:S05]  /*0760*/  IMAD.WIDE.U32 R22, R18, 0x4, R20 ;  /* 0x0000000412167825 */ /* 0x001fca00078e0014 */
[----:B------:R0:W5:Y:S02]  /*0770*/  LDG.E R38, desc[UR6][R22.64] ;  /* 0x0000000616267981 */ /* 0x000164000c1e1900 */
[----:B0-----:R-:W-:-:S05]  /*0780*/  IMAD.WIDE.U32 R22, R31, 0x4, R24 ;  /* 0x000000041f167825 */ /* 0x001fca00078e0018 */
[----:B------:R0:W4:Y:S01]  /*0790*/  LDG.E R44, desc[UR6][R22.64] ;  /* 0x00000006162c7981 */ /* 0x000122000c1e1900 */
[----:B------:R-:W-:-:S06]  /*07a0*/  IMAD.WIDE.U32 R24, R32, 0x4, R24 ;  /* 0x0000000420187825 */ /* 0x000fcc00078e0018 */
[----:B------:R-:W4:Y:S01]  /*07b0*/  LDG.E R24, desc[UR6][R24.64] ;  /* 0x0000000618187981 */ /* 0x000f22000c1e1900 */
[----:B0-----:R-:W-:-:S04]  /*07c0*/  IMAD.WIDE.U32 R22, R19, 0x4, R20 ;  /* 0x0000000413167825 */ /* 0x001fc800078e0014 */
[----:B------:R-:W-:Y:S01]  /*07d0*/  IMAD.WIDE.U32 R20, R26, 0x4, R20 ;  /* 0x000000041a147825 */ /* 0x000fe200078e0014 */
[----:B------:R-:W4:Y:S05]  /*07e0*/  LDG.E R45, desc[UR6][R22.64] ;  /* 0x00000006162d7981 */ /* 0x000f2a000c1e1900 */
[----:B------:R-:W4:Y:S01]  /*07f0*/  LDG.E R20, desc[UR6][R20.64] ;  /* 0x0000000614147981 */ /* 0x000f22000c1e1900 */
[----:B------:R-:W-:-:S04]  /*0800*/  IADD3 R30, PT, PT, R30, 0x8, RZ ;  /* 0x000000081e1e7810 */ /* 0x000fc80007ffe0ff */
[----:B------:R-:W-:Y:S02]  /*0810*/  ISETP.NE.AND P1, PT, R30, RZ, PT ;  /* 0x000000ff1e00720c */ /* 0x000fe40003f25270 */
        /* <DEDUP_REMOVED lines=15> */
[----:B------:R-:W-:Y:S01]  /*0910*/  LEA R27, R0, R27, 0x3 ;  /* 0x0000001b001b7211 */ /* 0x000fe200078e18ff */
[----:B--2---:R-:W-:-:S04]  /*0920*/  FFMA R36, R41, R42, R36 ;  /* 0x0000002a29247223 */ /* 0x004fc80000000024 */
[----:B---3--:R-:W-:-:S04]  /*0930*/  FFMA R36, R39, R40, R36 ;  /* 0x0000002827247223 */ /* 0x008fc80000000024 */
[----:B-----5:R-:W-:-:S04]  /*0940*/  FFMA R37, R37, R38, R36 ;  /* 0x0000002625257223 */ /* 0x020fc80000000024 */
[----:B----4-:R-:W-:-:S04]  /*0950*/  FFMA R37, R44, R45, R37 ;  /* 0x0000002d2c257223 */ /* 0x010fc80000000025 */
[----:B------:R-:W-:Y:S01]  /*0960*/  FFMA R41, R24, R20, R37 ;  /* 0x0000001418297223 */ /* 0x000fe20000000025 */
[----:B------:R-:W-:Y:S06]  /*0970*/  @P1 BRA `(.L_x_16) ;  /* 0xfffffffc000c1947 */ /* 0x000fec000383ffff */
[----:B------:R-:W-:Y:S05]  /*0980*/  BSYNC.RECONVERGENT B2 ;  /* 0x0000000000027941 */ /* 0x000fea0003800200 */
.L_x_15:
[----:B------:R-:W-:-:S07]  /*0990*/  LOP3.LUT R19, R12, 0xfffffff8, RZ, 0xc0, !PT ;  /* 0xfffffff80c137812 */ /* 0x000fce00078ec0ff */
.L_x_14:
[----:B------:R-:W-:Y:S05]  /*09a0*/  BSYNC.RECONVERGENT B1 ;  /* 0x0000000000017941 */ /* 0x000fea0003800200 */
.L_x_13:
[----:B------:R-:W-:-:S13]  /*09b0*/  LOP3.LUT P1, R13, R12, 0x7, RZ, 0xc0, !PT ;  /* 0x000000070c0d7812 */ /* 0x000fda000782c0ff */
[----:B------:R-:W-:Y:S05]  /*09c0*/  @!P1 BRA `(.L_x_12) ;  /* 0x0000000400189947 */ /* 0x000fea0003800000 */
[----:B------:R-:W0:Y:S01]  /*09d0*/  LDC R14, c[0x0][0x39c] ;  /* 0x0000e700ff0e7b82 */ /* 0x000e220000000800 */
[----:B------:R-:W1:Y:S01]  /*09e0*/  LDCU UR5, c[0x0][0x398] ;  /* 0x00007300ff0577ac */ /* 0x000e620008000800 */
[----:B------:R-:W-:Y:S01]  /*09f0*/  ISETP.GE.U32.AND P1, PT, R13, 0x4, PT ;  /* 0x000000040d00780c */ /* 0x000fe20003f26070 */
[----:B------:R-:W-:Y:S01]  /*0a00*/  BSSY.RECONVERGENT B1, `(.L_x_17) ;  /* 0x0000024000017945 */ /* 0x000fe20003800200 */
[----:B------:R-:W-:Y:S01]  /*0a10*/  LOP3.LUT P2, R32, R12, 0x3, RZ, 0xc0, !PT ;  /* 0x000000030c207812 */ /* 0x000fe2000784c0ff */
[----:B-1----:R-:W-:Y:S02]  /*0a20*/  IMAD R18, R3, UR5, R2 ;  /* 0x0000000503127c24 */ /* 0x002fe4000f8e0202 */
[----:B0-----:R-:W-:-:S08]  /*0a30*/  IMAD R13, R14, UR4, R3 ;  /* 0x000000040e0d7c24 */ /* 0x001fd0000f8e0203 */
[----:B------:R-:W-:Y:S05]  /*0a40*/  @!P1 BRA `(.L_x_18) ;  /* 0x00000000007c9947 */ /* 0x000fea0003800000 */
[----:B------:R-:W0:Y:S01]  /*0a50*/  LDC.64 R16, c[0x0][0x388] ;  /* 0x0000e200ff107b82 */ /* 0x000e220000000a00 */
[CC--:B------:R-:W-:Y:S02]  /*0a60*/  IMAD R31, R19.reuse, R0.reuse, R18 ;  /* 0x00000000131f7224 */ /* 0x0c0fe400078e0212 */
[----:B------:R-:W-:-:S03]  /*0a70*/  IMAD R21, R19, R0, R13 ;  /* 0x0000000013157224 */ /* 0x000fc600078e020d */
[-C--:B------:R-:W-:Y:S02]  /*0a80*/  IADD3 R25, PT, PT, R31, R0.reuse, RZ ;  /* 0x000000001f197210 */ /* 0x080fe40007ffe0ff */
[----:B------:R-:W1:Y:S02]  /*0a90*/  LDC.64 R14, c[0x0][0x380] ;  /* 0x0000e000ff0e7b82 */ /* 0x000e640000000a00 */
[-C--:B------:R-:W-:Y:S01]  /*0aa0*/  IADD3 R33, PT, PT, R25, R0.reuse, RZ ;  /* 0x0000000019217210 */ /* 0x080fe20007ffe0ff */
[C---:B0-----:R-:W-:Y:S01]  /*0ab0*/  IMAD.WIDE.U32 R22, R21.reuse, 0x4, R16 ;  /* 0x0000000415167825 */ /* 0x041fe200078e0010 */
[----:B------:R-:W-:-:S04]  /*0ac0*/  IADD3 R21, PT, PT, R21, R0, RZ ;  /* 0x0000000015157210 */ /* 0x000fc80007ffe0ff */
[----:B------:R-:W-:Y:S01]  /*0ad0*/  IADD3 R35, PT, PT, R21, R0, RZ ;  /* 0x0000000015237210 */ /* 0x000fe20007ffe0ff */
[----:B------:R-:W2:Y:S01]  /*0ae0*/  LDG.E R22, desc[UR6][R22.64] ;  /* 0x0000000616167981 */ /* 0x000ea2000c1e1900 */
[----:B-1----:R-:W-:-:S04]  /*0af0*/  IMAD.WIDE.U32 R30, R31, 0x4, R14 ;  /* 0x000000041f1e7825 */ /* 0x002fc800078e000e */
[----:B------:R-:W-:Y:S01]  /*0b00*/  IMAD.WIDE.U32 R28, R25, 0x4, R14 ;  /* 0x00000004191c7825 */ /* 0x000fe200078e000e */
[-C--:B------:R-:W-:Y:S01]  /*0b10*/  IADD3 R37, PT, PT, R35, R0.reuse, RZ ;  /* 0x0000000023257210 */ /* 0x080fe20007ffe0ff */
[----:B------:R-:W2:Y:S02]  /*0b20*/  LDG.E R30, desc[UR6][R30.64] ;  /* 0x000000061e1e7981 */ /* 0x000ea4000c1e1900 */
[----:B------:R-:W-:Y:S02]  /*0b30*/  IMAD.WIDE.U32 R24, R21, 0x4, R16 ;  /* 0x0000000415187825 */ /* 0x000fe400078e0010 */
[----:B------:R-:W3:Y:S02]  /*0b40*/  LDG.E R28, desc[UR6][R28.64] ;  /* 0x000000061c1c7981 */ /* 0x000ee4000c1e1900 */
[C---:B------:R-:W-:Y:S01]  /*0b50*/  IMAD.WIDE.U32 R26, R33.reuse, 0x4, R14 ;  /* 0x00000004211a7825 */ /* 0x040fe200078e000e */
[----:B------:R-:W-:Y:S01]  /*0b60*/  IADD3 R33, PT, PT, R33, R0, RZ ;  /* 0x0000000021217210 */ /* 0x000fe20007ffe0ff */
[----:B------:R-:W3:Y:S02]  /*0b70*/  LDG.E R24, desc[UR6][R24.64] ;  /* 0x0000000618187981 */ /* 0x000ee4000c1e1900 */
[----:B------:R-:W-:-:S02]  /*0b80*/  IMAD.WIDE.U32 R20, R35, 0x4, R16 ;  /* 0x0000000423147825 */ /* 0x000fc400078e0010 */
[----:B------:R-:W4:Y:S02]  /*0b90*/  LDG.E R27, desc[UR6][R26.64] ;  /* 0x000000061a1b7981 */ /* 0x000f24000c1e1900 */
[----:B------:R-:W-:Y:S02]  /*0ba0*/  IMAD.WIDE.U32 R14, R33, 0x4, R14 ;  /* 0x00000004210e7825 */ /* 0x000fe400078e000e */
[----:B------:R-:W4:Y:S02]  /*0bb0*/  LDG.E R20, desc[UR6][R20.64] ;  /* 0x0000000614147981 */ /* 0x000f24000c1e1900 */
[----:B------:R-:W-:Y:S02]  /*0bc0*/  IMAD.WIDE.U32 R16, R37, 0x4, R16 ;  /* 0x0000000425107825 */ /* 0x000fe400078e0010 */
[----:B------:R-:W5:Y:S04]  /*0bd0*/  LDG.E R15, desc[UR6][R14.64] ;  /* 0x000000060e0f7981 */ /* 0x000f68000c1e1900 */
[----:B------:R-:W5:Y:S01]  /*0be0*/  LDG.E R16, desc[UR6][R16.64] ;  /* 0x0000000610107981 */ /* 0x000f62000c1e1900 */
[----:B------:R-:W-:Y:S01]  /*0bf0*/  IADD3 R19, PT, PT, R19, 0x4, RZ ;  /* 0x0000000413137810 */ /* 0x000fe20007ffe0ff */
[----:B--2---:R-:W-:-:S04]  /*0c00*/  FFMA R41, R30, R22, R41 ;  /* 0x000000161e297223 */ /* 0x004fc80000000029 */
[----:B---3--:R-:W-:-:S04]  /*0c10*/  FFMA R28, R28, R24, R41 ;  /* 0x000000181c1c7223 */ /* 0x008fc80000000029 */
[----:B----4-:R-:W-:-:S04]  /*0c20*/  FFMA R28, R27, R20, R28 ;  /* 0x000000141b1c7223 */ /* 0x010fc8000000001c */
[----:B-----5:R-:W-:-:S07]  /*0c30*/  FFMA R41, R15, R16, R28 ;  /* 0x000000100f297223 */ /* 0x020fce000000001c */
.L_x_18:
[----:B------:R-:W-:Y:S05]  /*0c40*/  BSYNC.RECONVERGENT B1 ;  /* 0x0000000000017941 */ /* 0x000fea0003800200 */
.L_x_17:
[----:B------:R-:W-:Y:S05]  /*0c50*/  @!P2 BRA `(.L_x_12) ;  /* 0x000000000074a947 */ /* 0x000fea0003800000 */
[----:B------:R-:W0:Y:S01]  /*0c60*/  LDC.64 R24, c[0x0][0x380] ;  /* 0x0000e000ff187b82 */ /* 0x000e220000000a00 */
[----:B------:R-:W-:Y:S02]  /*0c70*/  ISETP.NE.AND P1, PT, R32, 0x1, PT ;  /* 0x000000012000780c */ /* 0x000fe40003f25270 */
[----:B------:R-:W-:-:S04]  /*0c80*/  LOP3.LUT R22, R12, 0x1, RZ, 0xc0, !PT ;  /* 0x000000010c167812 */ /* 0x000fc800078ec0ff */
[----:B------:R-:W-:Y:S01]  /*0c90*/  ISETP.NE.U32.AND P2, PT, R22, 0x1, PT ;  /* 0x000000011600780c */ /* 0x000fe20003f45070 */
[----:B------:R-:W1:Y:S06]  /*0ca0*/  LDC.64 R14, c[0x0][0x388] ;  /* 0x0000e200ff0e7b82 */ /* 0x000e6c0000000a00 */
[CC--:B------:R-:W-:Y:S02]  /*0cb0*/  @P1 IMAD R23, R19.reuse, R0.reuse, R18 ;  /* 0x0000000013171224 */ /* 0x0c0fe400078e0212 */
[----:B------:R-:W2:Y:S01]  /*0cc0*/  LDC.64 R16, c[0x0][0x380] ;  /* 0x0000e000ff107b82 */ /* 0x000ea20000000a00 */
[C---:B------:R-:W-:Y:S01]  /*0cd0*/  @P1 IMAD R27, R19.reuse, R0, R13 ;  /* 0x00000000131b1224 */ /* 0x040fe200078e020d */
[----:B------:R-:W-:-:S02]  /*0ce0*/  @P1 IADD3 R19, PT, PT, R19, 0x2, RZ ;  /* 0x0000000213131810 */ /* 0x000fc40007ffe0ff */
[-C--:B------:R-:W-:Y:S02]  /*0cf0*/  @P1 IADD3 R29, PT, PT, R23, R0.reuse, RZ ;  /* 0x00000000171d1210 */ /* 0x080fe40007ffe0ff */
[----:B------:R-:W-:Y:S01]  /*0d00*/  @P1 IADD3 R31, PT, PT, R27, R0, RZ ;  /* 0x000000001b1f1210 */ /* 0x000fe20007ffe0ff */
[----:B------:R-:W-:Y:S01]  /*0d10*/  @!P2 IMAD R13, R0, R19, R13 ;  /* 0x00000013000da224 */ /* 0x000fe200078e020d */
[----:B------:R-:W3:Y:S01]  /*0d20*/  LDC.64 R20, c[0x0][0x388] ;  /* 0x0000e200ff147b82 */ /* 0x000ee20000000a00 */
[----:B0-----:R-:W-:-:S04]  /*0d30*/  @P1 IMAD.WIDE.U32 R22, R23, 0x4, R24 ;  /* 0x0000000417161825 */ /* 0x001fc800078e0018 */
[----:B------:R-:W-:Y:S02]  /*0d40*/  @P1 IMAD.WIDE.U32 R24, R29, 0x4, R24 ;  /* 0x000000041d181825 */ /* 0x000fe400078e0018 */
[----:B------:R-:W4:Y:S02]  /*0d50*/  @P1 LDG.E R22, desc[UR6][R22.64] ;  /* 0x0000000616161981 */ /* 0x000f24000c1e1900 */
[----:B-1----:R-:W-:Y:S02]  /*0d60*/  @P1 IMAD.WIDE.U32 R26, R27, 0x4, R14 ;  /* 0x000000041b1a1825 */ /* 0x002fe400078e000e */
[----:B------:R-:W5:Y:S02]  /*0d70*/  @P1 LDG.E R24, desc[UR6][R24.64] ;  /* 0x0000000618181981 */ /* 0x000f64000c1e1900 */
[----:B------:R-:W-:Y:S02]  /*0d80*/  @!P2 IMAD R29, R0, R19, R18 ;  /* 0x00000013001da224 */ /* 0x000fe400078e0212 */
[----:B------:R-:W-:Y:S01]  /*0d90*/  @P1 IMAD.WIDE.U32 R14, R31, 0x4, R14 ;  /* 0x000000041f0e1825 */ /* 0x000fe200078e000e */
[----:B------:R-:W4:Y:S03]  /*0da0*/  @P1 LDG.E R26, desc[UR6][R26.64] ;  /* 0x000000061a1a1981 */ /* 0x000f26000c1e1900 */
[----:B--2---:R-:W-:-:S02]  /*0db0*/  @!P2 IMAD.WIDE.U32 R16, R29, 0x4, R16 ;  /* 0x000000041d10a825 */ /* 0x004fc400078e0010 */
[----:B------:R-:W5:Y:S02]  /*0dc0*/  @P1 LDG.E R14, desc[UR6][R14.64] ;  /* 0x000000060e0e1981 */ /* 0x000f64000c1e1900 */
[----:B---3--:R-:W-:Y:S02]  /*0dd0*/  @!P2 IMAD.WIDE.U32 R20, R13, 0x4, R20 ;  /* 0x000000040d14a825 */ /* 0x008fe400078e0014 */
[----:B------:R-:W2:Y:S04]  /*0de0*/  @!P2 LDG.E R16, desc[UR6][R16.64] ;  /* 0x000000061010a981 */ /* 0x000ea8000c1e1900 */
[----:B------:R-:W2:Y:S01]  /*0df0*/  @!P2 LDG.E R20, desc[UR6][R20.64] ;  /* 0x000000061414a981 */ /* 0x000ea2000c1e1900 */
[----:B----4-:R-:W-:-:S04]  /*0e00*/  @P1 FFMA R13, R22, R26, R41 ;  /* 0x0000001a160d1223 */ /* 0x010fc80000000029 */
[----:B-----5:R-:W-:-:S04]  /*0e10*/  @P1 FFMA R41, R24, R14, R13 ;  /* 0x0000000e18291223 */ /* 0x020fc8000000000d */
[----:B--2---:R-:W-:-:S07]  /*0e20*/  @!P2 FFMA R41, R16, R20, R41 ;  /* 0x000000141029a223 */ /* 0x004fce0000000029 */
.L_x_12:
[----:B------:R-:W-:Y:S05]  /*0e30*/  BSYNC.RECONVERGENT B0 ;  /* 0x0000000000007941 */ /* 0x000fea0003800200 */
.L_x_11:
[----:B------:R-:W0:Y:S01]  /*0e40*/  LDC R13, c[0x0][0x398] ;  /* 0x0000e600ff0d7b82 */ /* 0x000e220000000800 */
[----:B------:R-:W1:Y:S07]  /*0e50*/  LDCU UR5, c[0x0][0x3a0] ;  /* 0x00007400ff0577ac */ /* 0x000e6e0008000800 */
[----:B------:R-:W2:Y:S01]  /*0e60*/  LDC.64 R14, c[0x0][0x390] ;  /* 0x0000e400ff0e7b82 */ /* 0x000ea20000000a00 */
        /* <DEDUP_REMOVED lines=8> */
.L_x_20:
        /* <DEDUP_REMOVED lines=9> */
.L_x_42:


//--------------------- .text._Z7matvec2PKfS0_Pfjj --------------------------
	.section	.text._Z7matvec2PKfS0_Pfjj,"ax",@progbits
	.align	128
        .global         _Z7matvec2PKfS0_Pfjj
        .type           _Z7matvec2PKfS0_Pfjj,@function
        .size           _Z7matvec2PKfS0_Pfjj,(.L_x_43 - _Z7matvec2PKfS0_Pfjj)
        .other          _Z7matvec2PKfS0_Pfjj,@"STO_CUDA_ENTRY STV_DEFAULT"
_Z7matvec2PKfS0_Pfjj:
.text._Z7matvec2PKfS0_Pfjj:
[----:B------:R-:W-:Y:S01]  /*0000*/  LDC R1, c[0x0][0x37c] ;  /* 0x0000df00ff017b82 */ /* 0x000fe20000000800 */
[----:B------:R-:W0:Y:S07]  /*0010*/  S2R R5, SR_TID.X ;  /* 0x0000000000057919 */ /* 0x000e2e0000002100 */
[----:B------:R-:W0:Y:S01]  /*0020*/  S2UR UR6, SR_CTAID.X ;  /* 0x00000000000679c3 */ /* 0x000e220000002500 */
[----:B------:R-:W1:Y:S01]  /*0030*/  LDCU.64 UR4, c[0x0][0x358] ;  /* 0x00006b00ff0477ac */ /* 0x000e620008000a00 */
[----:B------:R-:W2:Y:S01]  /*0040*/  S2R R6, SR_CTAID.Y ;  /* 0x0000000000067919 */ /* 0x000ea20000002600 */
[----:B------:R-:W2:Y:S05]  /*0050*/  S2R R7, SR_TID.Y ;  /* 0x0000000000077919 */ /* 0x000eaa0000002200 */
[----:B------:R-:W0:Y:S01]  /*0060*/  LDC R0, c[0x0][0x360] ;  /* 0x0000d800ff007b82 */ /* 0x000e220000000800 */
[----:B------:R-:W2:Y:S07]  /*0070*/  LDCU UR7, c[0x0][0x364] ;  /* 0x00006c80ff0777ac */ /* 0x000eae0008000800 */
[----:B------:R-:W3:Y:S08]  /*0080*/  LDC.64 R8, c[0x0][0x398] ;  /* 0x0000e600ff087b82 */ /* 0x000ef00000000a00 */
[----:B------:R-:W4:Y:S01]  /*0090*/  LDC.64 R2, c[0x0][0x390] ;  /* 0x0000e400ff027b82 */ /* 0x000f220000000a00 */
[----:B0-----:R-:W-:-:S02]  /*00a0*/  IMAD R4, R0, UR6, R5 ;  /* 0x0000000600047c24 */ /* 0x001fc4000f8e0205 */
[----:B--2---:R-:W-:-:S03]  /*00b0*/  IMAD R5, R6, UR7, R7 ;  /* 0x0000000706057c24 */ /* 0x004fc6000f8e0207 */
[----:B---3--:R-:W-:-:S04]  /*00c0*/  ISETP.GE.U32.AND P0, PT, R4, R9, PT ;  /* 0x000000090400720c */ /* 0x008fc80003f06070 */
[C---:B------:R-:W-:Y:S01]  /*00d0*/  ISETP.GE.U32.OR P0, PT, R5.reuse, R8, P0 ;  /* 0x000000080500720c */ /* 0x040fe20000706470 */
[----:B----4-:R-:W-:-:S05]  /*00e0*/  IMAD.WIDE.U32 R2, R5, 0x4, R2 ;  /* 0x0000000405027825 */ /* 0x010fca00078e0002 */
[----:B-1----:R0:W-:Y:S07]  /*00f0*/  STG.E desc[UR4][R2.64], RZ ;  /* 0x000000ff02007986 */ /* 0x0021ee000c101904 */
[----:B------:R-:W-:Y:S05]  /*0100*/  @P0 EXIT ;  /* 0x000000000000094d */ /* 0x000fea0003800000 */
[----:B------:R-:W-:Y:S01]  /*0110*/  IADD3 R9, PT, PT, R0, -0x1, R9 ;  /* 0xffffffff00097810 */ /* 0x000fe20007ffe009 */
[----:B------:R-:W-:-:S03]  /*0120*/  HFMA2 R15, -RZ, RZ, 0, 0 ;  /* 0x00000000ff0f7431 */ /* 0x000fc600000001ff */
[----:B------:R-:W-:-:S13]  /*0130*/  ISETP.GT.U32.AND P0, PT, R0, R9, PT ;  /* 0x000000090000720c */ /* 0x000fda0003f04070 */
[----:B------:R-:W-:Y:S05]  /*0140*/  @P0 BRA `(.L_x_21) ;  /* 0x0000000000980947 */ /* 0x000fea0003800000 */
[----:B------:R-:W1:Y:S01]  /*0150*/  I2F.U32.RP R8, R0 ;  /* 0x0000000000087306 */ /* 0x000e620000209000 */
[----:B------:R-:W2:Y:S01]  /*0160*/  LDC R19, c[0x0][0x39c] ;  /* 0x0000e700ff137b82 */ /* 0x000ea20000000800 */
[----:B------:R-:W-:Y:S01]  /*0170*/  ISETP.NE.U32.AND P2, PT, R0, RZ, PT ;  /* 0x000000ff0000720c */ /* 0x000fe20003f45070 */
[----:B------:R-:W-:Y:S01]  /*0180*/  BSSY.RECONVERGENT B0, `(.L_x_21) ;  /* 0x0000022000007945 */ /* 0x000fe20003800200 */
[----:B------:R-:W-:Y:S01]  /*0190*/  IMAD.MOV.U32 R15, RZ, RZ, RZ ;  /* 0x000000ffff0f7224 */ /* 0x000fe200078e00ff */
[----:B------:R-:W-:-:S03]  /*01a0*/  MOV R17, RZ ;  /* 0x000000ff00117202 */ /* 0x000fc60000000f00 */
[----:B-1----:R-:W1:Y:S02]  /*01b0*/  MUFU.RCP R8, R8 ;  /* 0x0000000800087308 */ /* 0x002e640000001000 */
[----:B-1----:R-:W-:-:S06]  /*01c0*/  IADD3 R6, PT, PT, R8, 0xffffffe, RZ ;  /* 0x0ffffffe08067810 */ /* 0x002fcc0007ffe0ff */
[----:B------:R1:W3:Y:S02]  /*01d0*/  F2I.FTZ.U32.TRUNC.NTZ R7, R6 ;  /* 0x0000000600077305 */ /* 0x0002e4000021f000 */
[----:B-1----:R-:W-:Y:S01]  /*01e0*/  MOV R6, RZ ;  /* 0x000000ff00067202 */ /* 0x002fe20000000f00 */
[----:B---3--:R-:W-:-:S04]  /*01f0*/  IMAD.MOV R11, RZ, RZ, -R7 ;  /* 0x000000ffff0b7224 */ /* 0x008fc800078e0a07 */
[----:B------:R-:W-:-:S04]  /*0200*/  IMAD R11, R11, R0, RZ ;  /* 0x000000000b0b7224 */ /* 0x000fc800078e02ff */
[----:B------:R-:W-:-:S06]  /*0210*/  IMAD.HI.U32 R10, R7, R11, R6 ;  /* 0x0000000b070a7227 */ /* 0x000fcc00078e0006 */
[----:B------:R-:W-:-:S04]  /*0220*/  IMAD.HI.U32 R10, R10, R9, RZ ;  /* 0x000000090a0a7227 */ /* 0x000fc800078e00ff */
[----:B------:R-:W-:-:S04]  /*0230*/  IMAD.MOV R7, RZ, RZ, -R10 ;  /* 0x000000ffff077224 */ /* 0x000fc800078e0a0a */
[----:B------:R-:W-:Y:S02]  /*0240*/  IMAD R9, R0, R7, R9 ;  /* 0x0000000700097224 */ /* 0x000fe400078e0209 */
[----:B------:R-:W1:Y:S03]  /*0250*/  LDC.64 R6, c[0x0][0x380] ;  /* 0x0000e000ff067b82 */ /* 0x000e660000000a00 */
[----:B------:R-:W-:-:S13]  /*0260*/  ISETP.GE.U32.AND P0, PT, R9, R0, PT ;  /* 0x000000000900720c */ /* 0x000fda0003f06070 */
[----:B------:R-:W-:Y:S01]  /*0270*/  @P0 IADD3 R9, PT, PT, R9, -R0, RZ ;  /* 0x8000000009090210 */ /* 0x000fe20007ffe0ff */
[----:B------:R-:W-:-:S03]  /*0280*/  @P0 VIADD R10, R10, 0x1 ;  /* 0x000000010a0a0836 */ /* 0x000fc60000000000 */
[----:B------:R-:W-:Y:S02]  /*0290*/  ISETP.GE.U32.AND P1, PT, R9, R0, PT ;  /* 0x000000000900720c */ /* 0x000fe40003f26070 */
[----:B------:R-:W3:Y:S11]  /*02a0*/  LDC.64 R8, c[0x0][0x388] ;  /* 0x0000e200ff087b82 */ /* 0x000ef60000000a00 */
[----:B------:R-:W-:-:S02]  /*02b0*/  @P1 IADD3 R10, PT, PT, R10, 0x1, RZ ;  /* 0x000000010a0a1810 */ /* 0x000fc40007ffe0ff */
[----:B------:R-:W-:-:S04]  /*02c0*/  @!P2 LOP3.LUT R10, RZ, R0, RZ, 0x33, !PT ;  /* 0x00000000ff0aa212 */ /* 0x000fc800078e33ff */
[----:B--2---:R-:W-:-:S07]  /*02d0*/  VIMNMX.U32 R14, PT, PT, R10, 0x1, !PT ;  /* 0x000000010a0e7848 */ /* 0x004fce0007fe0000 */
.L_x_23:
[----:B------:R-:W-:-:S05]  /*02e0*/  IMAD R12, R0, R17, R4 ;  /* 0x00000011000c7224 */ /* 0x000fca00078e0204 */
[----:B------:R-:W-:-:S13]  /*02f0*/  ISETP.GE.U32.AND P0, PT, R12, R19, PT ;  /* 0x000000130c00720c */ /* 0x000fda0003f06070 */
[----:B------:R-:W-:Y:S05]  /*0300*/  @P0 BRA `(.L_x_22) ;  /* 0x0000000000240947 */ /* 0x000fea0003800000 */
[----:B------:R-:W-:Y:S02]  /*0310*/  IMAD R11, R5, R19, R12 ;  /* 0x00000013050b7224 */ /* 0x000fe400078e020c */
[----:B---3--:R-:W-:-:S04]  /*0320*/  IMAD.WIDE.U32 R12, R12, 0x4, R8 ;  /* 0x000000040c0c7825 */ /* 0x008fc800078e0008 */
[----:B-1----:R-:W-:Y:S02]  /*0330*/  IMAD.WIDE.U32 R10, R11, 0x4, R6 ;  /* 0x000000040b0a7825 */ /* 0x002fe400078e0006 */
[----:B------:R-:W2:Y:S04]  /*0340*/  LDG.E R12, desc[UR4][R12.64] ;  /* 0x000000040c0c7981 */ /* 0x000ea8000c1e1900 */
[----:B------:R-:W2:Y:S01]  /*0350*/  LDG.E R10, desc[UR4][R10.64] ;  /* 0x000000040a0a7981 */ /* 0x000ea2000c1e1900 */
[----:B------:R-:W-:-:S05]  /*0360*/  VIADD R17, R17, 0x1 ;  /* 0x0000000111117836 */ /* 0x000fca0000000000 */
[----:B------:R-:W-:Y:S01]  /*0370*/  ISETP.NE.AND P0, PT, R17, R14, PT ;  /* 0x0000000e1100720c */ /* 0x000fe20003f05270 */
[----:B--2---:R-:W-:-:S12]  /*0380*/  FFMA R15, R10, R12, R15 ;  /* 0x0000000c0a0f7223 */ /* 0x004fd8000000000f */
[----:B------:R-:W-:Y:S05]  /*0390*/  @P0 BRA `(.L_x_23) ;  /* 0xfffffffc00d00947 */ /* 0x000fea000383ffff */
.L_x_22:
[----:B------:R-:W-:Y:S05]  /*03a0*/  BSYNC.RECONVERGENT B0 ;  /* 0x0000000000007941 */ /* 0x000fea0003800200 */
.L_x_21:
[----:B------:R-:W-:Y:S06]  /*03b0*/  BAR.SYNC.DEFER_BLOCKING 0x0 ;  /* 0x0000000000007b1d */ /* 0x000fec0000010000 */
[----:B------:R-:W-:Y:S01]  /*03c0*/  REDG.E.ADD.F32.FTZ.RN.STRONG.GPU desc[UR4][R2.64], R15 ;  /* 0x0000000f020079a6 */ /* 0x000fe2000c12f304 */
[----:B------:R-:W-:Y:S05]  /*03d0*/  EXIT ;  /* 0x000000000000794d */ /* 0x000fea0003800000 */
.L_x_24:
        /* <DEDUP_REMOVED lines=10> */
.L_x_43:


//--------------------- .text._Z6matvecPKfS0_Pfjj --------------------------
	.section	.text._Z6matvecPKfS0_Pfjj,"ax",@progbits
	.align	128
        .global         _Z6matvecPKfS0_Pfjj
        .type           _Z6matvecPKfS0_Pfjj,@function
        .size           _Z6matvecPKfS0_Pfjj,(.L_x_44 - _Z6matvecPKfS0_Pfjj)
        .other          _Z6matvecPKfS0_Pfjj,@"STO_CUDA_ENTRY STV_DEFAULT"
_Z6matvecPKfS0_Pfjj:
.text._Z6matvecPKfS0_Pfjj:
[----:B------:R-:W-:Y:S01]  /*0000*/  LDC R1, c[0x0][0x37c] ;  /* 0x0000df00ff017b82 */ /* 0x000fe20000000800 */
[----:B------:R-:W0:Y:S01]  /*0010*/  S2R R14, SR_CTAID.X ;  /* 0x00000000000e7919 */ /* 0x000e220000002500 */
[----:B------:R-:W1:Y:S01]  /*0020*/  LDCU UR8, c[0x0][0x39c] ;  /* 0x00007380ff0877ac */ /* 0x000e620008000800 */
[----:B------:R-:W-:Y:S01]  /*0030*/  HFMA2 R0, -RZ, RZ, 0, 0 ;  /* 0x00000000ff007431 */ /* 0x000fe200000001ff */
[----:B------:R-:W0:Y:S01]  /*0040*/  S2R R3, SR_TID.X ;  /* 0x0000000000037919 */ /* 0x000e220000002100 */
[----:B------:R-:W0:Y:S01]  /*0050*/  LDCU UR4, c[0x0][0x360] ;  /* 0x00006c00ff0477ac */ /* 0x000e220008000800 */
[----:B------:R-:W2:Y:S01]  /*0060*/  LDCU.64 UR6, c[0x0][0x358] ;  /* 0x00006b00ff0677ac */ /* 0x000ea20008000a00 */
[----:B-1----:R-:W-:Y:S01]  /*0070*/  UISETP.NE.AND UP0, UPT, UR8, URZ, UPT ;  /* 0x000000ff0800728c */ /* 0x002fe2000bf05270 */
[----:B0-----:R-:W-:-:S08]  /*0080*/  IMAD R14, R14, UR4, R3 ;  /* 0x000000040e0e7c24 */ /* 0x001fd0000f8e0203 */
[----:B--2---:R-:W-:Y:S05]  /*0090*/  BRA.U !UP0, `(.L_x_25) ;  /* 0x0000000d08087547 */ /* 0x004fea000b800000 */
[----:B------:R-:W-:Y:S01]  /*00a0*/  UISETP.GE.U32.AND UP0, UPT, UR8, 0x10, UPT ;  /* 0x000000100800788c */ /* 0x000fe2000bf06070 */
[----:B------:R-:W-:Y:S01]  /*00b0*/  MOV R0, RZ ;  /* 0x000000ff00007202 */ /* 0x000fe20000000f00 */
[----:B------:R-:W-:Y:S01]  /*00c0*/  ULOP3.LUT UR4, UR8, 0xf, URZ, 0xc0, !UPT ;  /* 0x0000000f08047892 */ /* 0x000fe2000f8ec0ff */
[----:B------:R-:W-:-:S03]  /*00d0*/  MOV R17, RZ ;  /* 0x000000ff00117202 */ /* 0x000fc60000000f00 */
[----:B------:R-:W-:-:S03]  /*00e0*/  UISETP.NE.AND UP1, UPT, UR4, URZ, UPT ;  /* 0x000000ff0400728c */ /* 0x000fc6000bf25270 */
[----:B------:R-:W-:Y:S08]  /*00f0*/  BRA.U !UP0, `(.L_x_26) ;  /* 0x0000000508687547 */ /* 0x000ff0000b800000 */
[----:B------:R-:W-:Y:S01]  /*0100*/  ULOP3.LUT UR5, UR8, 0xfffffff0, URZ, 0xc0, !UPT ;  /* 0xfffffff008057892 */ /* 0x000fe2000f8ec0ff */
[----:B------:R-:W-:Y:S01]  /*0110*/  HFMA2 R15, -RZ, RZ, 0, 0 ;  /* 0x00000000ff0f7431 */ /* 0x000fe200000001ff */
[----:B------:R-:W-:-:S04]  /*0120*/  MOV R0, RZ ;  /* 0x000000ff00007202 */ /* 0x000fc80000000f00 */
[----:B------:R-:W-:-:S07]  /*0130*/  MOV R17, UR5 ;  /* 0x0000000500117c02 */ /* 0x000fce0008000f00 */
.L_x_27:
[----:B------:R-:W0:Y:S01]  /*0140*/  LDC.64 R6, c[0x0][0x380] ;  /* 0x0000e000ff067b82 */ /* 0x000e220000000a00 */
[----:B------:R-:W-:-:S05]  /*0150*/  IMAD R21, R14, UR8, R15 ;  /* 0x000000080e157c24 */ /* 0x000fca000f8e020f */
[C---:B------:R-:W-:Y:S02]  /*0160*/  IADD3 R13, PT, PT, R21.reuse, 0x1, RZ ;  /* 0x00000001150d7810 */ /* 0x040fe40007ffe0ff */
[----:B------:R-:W1:Y:S01]  /*0170*/  LDC.64 R4, c[0x0][0x388] ;  /* 0x0000e200ff047b82 */ /* 0x000e620000000a00 */
[C---:B------:R-:W-:Y:S02]  /*0180*/  IADD3 R11, PT, PT, R21.reuse, 0x2, RZ ;  /* 0x00000002150b7810 */ /* 0x040fe40007ffe0ff */
[C---:B------:R-:W-:Y:S01]  /*0190*/  IADD3 R9, PT, PT, R21.reuse, 0x3, RZ ;  /* 0x0000000315097810 */ /* 0x040fe20007ffe0ff */
[----:B0-----:R-:W-:-:S04]  /*01a0*/  IMAD.WIDE.U32 R28, R21, 0x4, R6 ;  /* 0x00000004151c7825 */ /* 0x001fc800078e0006 */
[----:B------:R-:W-:Y:S02]  /*01b0*/  IMAD.WIDE.U32 R12, R13, 0x4, R6 ;  /* 0x000000040d0c7825 */ /* 0x000fe400078e0006 */
[----:B------:R-:W2:Y:S02]  /*01c0*/  LDG.E R28, desc[UR6][R28.64] ;  /* 0x000000061c1c7981 */ /* 0x000ea4000c1e1900 */
[----:B-1----:R-:W-:Y:S02]  /*01d0*/  IMAD.WIDE.U32 R4, R15, 0x4, R4 ;  /* 0x000000040f047825 */ /* 0x002fe400078e0004 */
[----:B------:R0:W3:Y:S04]  /*01e0*/  LDG.E R2, desc[UR6][R12.64] ;  /* 0x000000060c027981 */ /* 0x0000e8000c1e1900 */
[----:B------:R-:W2:Y:S01]  /*01f0*/  LDG.E R3, desc[UR6][R4.64] ;  /* 0x0000000604037981 */ /* 0x000ea2000c1e1900 */
[----:B------:R-:W-:Y:S01]  /*0200*/  IMAD.WIDE.U32 R10, R11, 0x4, R6 ;  /* 0x000000040b0a7825 */ /* 0x000fe200078e0006 */
[----:B------:R-:W-:-:S02]  /*0210*/  IADD3 R23, PT, PT, R21, 0x4, RZ ;  /* 0x0000000415177810 */ /* 0x000fc40007ffe0ff */
[----:B------:R-:W3:Y:S01]  /*0220*/  LDG.E R26, desc[UR6][R4.64+0x4] ;  /* 0x00000406041a7981 */ /* 0x000ee2000c1e1900 */
[----:B------:R-:W-:Y:S01]  /*0230*/  IMAD.WIDE.U32 R8, R9, 0x4, R6 ;  /* 0x0000000409087825 */ /* 0x000fe200078e0006 */
[C---:B------:R-:W-:Y:S02]  /*0240*/  IADD3 R25, PT, PT, R21.reuse, 0x5, RZ ;  /* 0x0000000515197810 */ /* 0x040fe40007ffe0ff */
[----:B------:R1:W4:Y:S04]  /*0250*/  LDG.E R19, desc[UR6][R10.64] ;  /* 0x000000060a137981 */ /* 0x000328000c1e1900 */
[----:B------:R-:W4:Y:S01]  /*0260*/  LDG.E R16, desc[UR6][R4.64+0x8] ;  /* 0x0000080604107981 */ /* 0x000f22000c1e1900 */
[----:B0-----:R-:W-:-:S03]  /*0270*/  IADD3 R13, PT, PT, R21, 0x6, RZ ;  /* 0x00000006150d7810 */ /* 0x001fc60007ffe0ff */
[----:B------:R-:W5:Y:S01]  /*0280*/  LDG.E R18, desc[UR6][R4.64+0xc] ;  /* 0x00000c0604127981 */ /* 0x000f62000c1e1900 */
[----:B-1----:R-:W-:-:S03]  /*0290*/  IMAD.WIDE.U32 R10, R23, 0x4, R6 ;  /* 0x00000004170a7825 */ /* 0x002fc600078e0006 */
[----:B------:R0:W5:Y:S04]  /*02a0*/  LDG.E R23, desc[UR6][R8.64] ;  /* 0x0000000608177981 */ /* 0x000168000c1e1900 */
[----:B------:R-:W5:Y:S01]  /*02b0*/  LDG.E R20, desc[UR6][R4.64+0x10] ;  /* 0x0000100604147981 */ /* 0x000f62000c1e1900 */
[----:B------:R-:W-:-:S03]  /*02c0*/  IMAD.WIDE.U32 R12, R13, 0x4, R6 ;  /* 0x000000040d0c7825 */ /* 0x000fc600078e0006 */
[----:B------:R-:W5:Y:S01]  /*02d0*/  LDG.E R27, desc[UR6][R4.64+0x14] ;  /* 0x00001406041b7981 */ /* 0x000f62000c1e1900 */
[----:B0-----:R-:W-:-:S03]  /*02e0*/  IMAD.WIDE.U32 R8, R25, 0x4, R6 ;  /* 0x0000000419087825 */ /* 0x001fc600078e0006 */
[----:B------:R-:W5:Y:S04]  /*02f0*/  LDG.E R25, desc[UR6][R10.64] ;  /* 0x000000060a197981 */ /* 0x000f68000c1e1900 */
[----:B------:R-:W5:Y:S04]  /*0300*/  LDG.E R22, desc[UR6][R8.64] ;  /* 0x0000000608167981 */ /* 0x000f68000c1e1900 */
[----:B------:R0:W5:Y:S04]  /*0310*/  LDG.E R24, desc[UR6][R12.64] ;  /* 0x000000060c187981 */ /* 0x000168000c1e1900 */
[----:B------:R-:W5:Y:S01]  /*0320*/  LDG.E R29, desc[UR6][R4.64+0x18] ;  /* 0x00001806041d7981 */ /* 0x000f62000c1e1900 */
[----:B0-----:R-:W-:-:S05]  /*0330*/  IADD3 R13, PT, PT, R21, 0xa, RZ ;  /* 0x0000000a150d7810 */ /* 0x001fca0007ffe0ff */
[----:B------:R-:W-:-:S04]  /*0340*/  IMAD.WIDE.U32 R12, R13, 0x4, R6 ;  /* 0x000000040d0c7825 */ /* 0x000fc800078e0006 */
[----:B--2---:R-:W-:Y:S01]  /*0350*/  FFMA R3, R28, R3, R0 ;  /* 0x000000031c037223 */ /* 0x004fe20000000000 */
[C---:B------:R-:W-:Y:S02]  /*0360*/  IADD3 R0, PT, PT, R21.reuse, 0x7, RZ ;  /* 0x0000000715007810 */ /* 0x040fe40007ffe0ff */
[----:B------:R-:W-:Y:S01]  /*0370*/  IADD3 R28, PT, PT, R21, 0x8, RZ ;  /* 0x00000008151c7810 */ /* 0x000fe20007ffe0ff */
[----:B---3--:R-:W-:Y:S02]  /*0380*/  FFMA R26, R2, R26, R3 ;  /* 0x0000001a021a7223 */ /* 0x008fe40000000003 */
[----:B------:R-:W-:-:S04]  /*0390*/  IMAD.WIDE.U32 R2, R0, 0x4, R6 ;  /* 0x0000000400027825 */ /* 0x000fc800078e0006 */
[----:B------:R-:W-:Y:S01]  /*03a0*/  IMAD.WIDE.U32 R10, R28, 0x4, R6 ;  /* 0x000000041c0a7825 */ /* 0x000fe200078e0006 */
[----:B------:R-:W-:-:S03]  /*03b0*/  IADD3 R28, PT, PT, R21, 0x9, RZ ;  /* 0x00000009151c7810 */ /* 0x000fc60007ffe0ff */
[----:B----4-:R-:W-:Y:S01]  /*03c0*/  FFMA R26, R19, R16, R26 ;  /* 0x00000010131a7223 */ /* 0x010fe2000000001a */
[----:B------:R0:W2:Y:S04]  /*03d0*/  LDG.E R0, desc[UR6][R2.64] ;  /* 0x0000000602007981 */ /* 0x0000a8000c1e1900 */
[----:B------:R-:W2:Y:S01]  /*03e0*/  LDG.E R19, desc[UR6][R4.64+0x1c] ;  /* 0x00001c0604137981 */ /* 0x000ea2000c1e1900 */
[----:B------:R-:W-:-:S04]  /*03f0*/  IMAD.WIDE.U32 R8, R28, 0x4, R6 ;  /* 0x000000041c087825 */ /* 0x000fc800078e0006 */
[----:B-----5:R-:W-:Y:S01]  /*0400*/  FFMA R18, R23, R18, R26 ;  /* 0x0000001217127223 */ /* 0x020fe2000000001a */
[----:B------:R-:W3:Y:S01]  /*0410*/  LDG.E R10, desc[UR6][R10.64] ;  /* 0x000000060a0a7981 */ /* 0x000ee2000c1e1900 */
[----:B------:R-:W-:-:S03]  /*0420*/  IADD3 R28, PT, PT, R21, 0xb, RZ ;  /* 0x0000000b151c7810 */ /* 0x000fc60007ffe0ff */
[----:B------:R-:W3:Y:S01]  /*0430*/  LDG.E R23, desc[UR6][R4.64+0x20] ;  /* 0x0000200604177981 */ /* 0x000ee2000c1e1900 */
[----:B------:R-:W-:-:S03]  /*0440*/  IADD3 R26, PT, PT, R21, 0xc, RZ ;  /* 0x0000000c151a7810 */ /* 0x000fc60007ffe0ff */
[----:B------:R1:W4:Y:S01]  /*0450*/  LDG.E R16, desc[UR6][R8.64] ;  /* 0x0000000608107981 */ /* 0x000322000c1e1900 */
[----:B------:R-:W-:-:S03]  /*0460*/  FFMA R20, R25, R20, R18 ;  /* 0x0000001419147223 */ /* 0x000fc60000000012 */
[----:B------:R5:W4:Y:S01]  /*0470*/  LDG.E R11, desc[UR6][R12.64] ;  /* 0x000000060c0b7981 */ /* 0x000b22000c1e1900 */
[----:B0-----:R-:W-:-:S03]  /*0480*/  IMAD.WIDE.U32 R2, R28, 0x4, R6 ;  /* 0x000000041c027825 */ /* 0x001fc600078e0006 */
[----:B------:R-:W4:Y:S01]  /*0490*/  LDG.E R25, desc[UR6][R4.64+0x24] ;  /* 0x0000240604197981 */ /* 0x000f22000c1e1900 */
[----:B------:R-:W-:Y:S01]  /*04a0*/  FFMA R27, R22, R27, R20 ;  /* 0x0000001b161b7223 */ /* 0x000fe20000000014 */
[----:B------:R-:W-:Y:S02]  /*04b0*/  IADD3 R22, PT, PT, R21, 0xd, RZ ;  /* 0x0000000d15167810 */ /* 0x000fe40007ffe0ff */
[----:B------:R-:W4:Y:S01]  /*04c0*/  LDG.E R20, desc[UR6][R4.64+0x28] ;  /* 0x0000280604147981 */ /* 0x000f22000c1e1900 */
[----:B-1----:R-:W-:-:S04]  /*04d0*/  IMAD.WIDE.U32 R8, R26, 0x4, R6 ;  /* 0x000000041a087825 */ /* 0x002fc800078e0006 */
[----:B------:R-:W-:Y:S01]  /*04e0*/  FFMA R29, R24, R29, R27 ;  /* 0x0000001d181d7223 */ /* 0x000fe2000000001b */
[----:B------:R0:W4:Y:S01]  /*04f0*/  LDG.E R18, desc[UR6][R2.64] ;  /* 0x0000000602127981 */ /* 0x000122000c1e1900 */
[C---:B------:R-:W-:Y:S01]  /*0500*/  IADD3 R24, PT, PT, R21.reuse, 0xe, RZ ;  /* 0x0000000e15187810 */ /* 0x040fe20007ffe0ff */
[----:B-----5:R-:W-:Y:S02]  /*0510*/  IMAD.WIDE.U32 R12, R22, 0x4, R6 ;  /* 0x00000004160c7825 */ /* 0x020fe400078e0006 */
[----:B------:R-:W5:Y:S01]  /*0520*/  LDG.E R27, desc[UR6][R4.64+0x2c] ;  /* 0x00002c06041b7981 */ /* 0x000f62000c1e1900 */
[----:B------:R-:W-:-:S03]  /*0530*/  IADD3 R26, PT, PT, R21, 0xf, RZ ;  /* 0x0000000f151a7810 */ /* 0x000fc60007ffe0ff */
[----:B------:R-:W5:Y:S01]  /*0540*/  LDG.E R8, desc[UR6][R8.64] ;  /* 0x0000000608087981 */ /* 0x000f62000c1e1900 */
[----:B0-----:R-:W-:-:S03]  /*0550*/  IMAD.WIDE.U32 R2, R24, 0x4, R6 ;  /* 0x0000000418027825 */ /* 0x001fc600078e0006 */
[----:B------:R-:W5:Y:S01]  /*0560*/  LDG.E R22, desc[UR6][R4.64+0x30] ;  /* 0x0000300604167981 */ /* 0x000f62000c1e1900 */
[----:B------:R-:W-:-:S03]  /*0570*/  IMAD.WIDE.U32 R6, R26, 0x4, R6 ;  /* 0x000000041a067825 */ /* 0x000fc600078e0006 */
[----:B------:R-:W5:Y:S04]  /*0580*/  LDG.E R12, desc[UR6][R12.64] ;  /* 0x000000060c0c7981 */ /* 0x000f68000c1e1900 */
[----:B------:R-:W5:Y:S04]  /*0590*/  LDG.E R21, desc[UR6][R4.64+0x34] ;  /* 0x0000340604157981 */ /* 0x000f68000c1e1900 */
[----:B------:R-:W5:Y:S04]  /*05a0*/  LDG.E R2, desc[UR6][R2.64] ;  /* 0x0000000602027981 */ /* 0x000f68000c1e1900 */
[----:B------:R-:W5:Y:S04]  /*05b0*/  LDG.E R24, desc[UR6][R4.64+0x38] ;  /* 0x0000380604187981 */ /* 0x000f68000c1e1900 */
[----:B------:R-:W5:Y:S04]  /*05c0*/  LDG.E R6, desc[UR6][R6.64] ;  /* 0x0000000606067981 */ /* 0x000f68000c1e1900 */
[----:B------:R-:W5:Y:S01]  /*05d0*/  LDG.E R26, desc[UR6][R4.64+0x3c] ;  /* 0x00003c06041a7981 */ /* 0x000f62000c1e1900 */
[----:B------:R-:W-:-:S04]  /*05e0*/  IADD3 R15, PT, PT, R15, 0x10, RZ ;  /* 0x000000100f0f7810 */ /* 0x000fc80007ffe0ff */
[----:B------:R-:W-:Y:S01]  /*05f0*/  ISETP.NE.AND P0, PT, R15, R17, PT ;  /* 0x000000110f00720c */ /* 0x000fe20003f05270 */
[----:B--2---:R-:W-:-:S04]  /*0600*/  FFMA R19, R0, R19, R29 ;  /* 0x0000001300137223 */ /* 0x004fc8000000001d */
[----:B---3--:R-:W-:-:S04]  /*0610*/  FFMA R19, R10, R23, R19 ;  /* 0x000000170a137223 */ /* 0x008fc80000000013 */
[----:B----4-:R-:W-:-:S04]  /*0620*/  FFMA R16, R16, R25, R19 ;  /* 0x0000001910107223 */ /* 0x010fc80000000013 */
[----:B------:R-:W-:-:S04]  /*0630*/  FFMA R11, R11, R20, R16 ;  /* 0x000000140b0b7223 */ /* 0x000fc80000000010 */
[----:B-----5:R-:W-:-:S04]  /*0640*/  FFMA R11, R18, R27, R11 ;  /* 0x0000001b120b7223 */ /* 0x020fc8000000000b */
[----:B------:R-:W-:-:S04]  /*0650*/  FFMA R11, R8, R22, R11 ;  /* 0x00000016080b7223 */ /* 0x000fc8000000000b */
[----:B------:R-:W-:-:S04]  /*0660*/  FFMA R11, R12, R21, R11 ;  /* 0x000000150c0b7223 */ /* 0x000fc8000000000b */
[----:B------:R-:W-:-:S04]  /*0670*/  FFMA R11, R2, R24, R11 ;  /* 0x00000018020b7223 */ /* 0x000fc8000000000b */
[----:B------:R-:W-:Y:S01]  /*0680*/  FFMA R0, R6, R26, R11 ;  /* 0x0000001a06007223 */ /* 0x000fe2000000000b */
[----:B------:R-:W-:Y:S06]  /*0690*/  @P0 BRA `(.L_x_27) ;  /* 0xfffffff800a80947 */ /* 0x000fec000383ffff */
.L_x_26:
[----:B------:R-:W-:Y:S05]  /*06a0*/  BRA.U !UP1, `(.L_x_25) ;  /* 0x0000000509847547 */ /* 0x000fea000b800000 */
[----:B------:R-:W-:Y:S02]  /*06b0*/  UISETP.GE.U32.AND UP0, UPT, UR4, 0x8, UPT ;  /* 0x000000080400788c */ /* 0x000fe4000bf06070 */
[----:B------:R-:W-:-:S04]  /*06c0*/  ULOP3.LUT UR5, UR8, 0x7, URZ, 0xc0, !UPT ;  /* 0x0000000708057892 */ /* 0x000fc8000f8ec0ff */
[----:B------:R-:W-:-:S03]  /*06d0*/  UISETP.NE.AND UP1, UPT, UR5, URZ, UPT ;  /* 0x000000ff0500728c */ /* 0x000fc6000bf25270 */
[----:B------:R-:W-:Y:S08]  /*06e0*/  BRA.U !UP0, `(.L_x_28) ;  /* 0x0000000108b07547 */ /* 0x000ff0000b800000 */
[----:B------:R-:W0:Y:S01]  /*06f0*/  LDC.64 R4, c[0x0][0x380] ;  /* 0x0000e000ff047b82 */ /* 0x000e220000000a00 */
[----:B------:R-:W-:-:S05]  /*0700*/  IMAD R11, R14, UR8, R17 ;  /* 0x000000080e0b7c24 */ /* 0x000fca000f8e0211 */
[C---:B------:R-:W-:Y:S02]  /*0710*/  IADD3 R9, PT, PT, R11.reuse, 0x1, RZ ;  /* 0x000000010b097810 */ /* 0x040fe40007ffe0ff */
[----:B------:R-:W1:Y:S01]  /*0720*/  LDC.64 R2, c[0x0][0x388] ;  /* 0x0000e200ff027b82 */ /* 0x000e620000000a00 */
[C---:B------:R-:W-:Y:S02]  /*0730*/  IADD3 R29, PT, PT, R11.reuse, 0x2, RZ ;  /* 0x000000020b1d7810 */ /* 0x040fe40007ffe0ff */
[C---:B------:R-:W-:Y:S02]  /*0740*/  IADD3 R21, PT, PT, R11.reuse, 0x3, RZ ;  /* 0x000000030b157810 */ /* 0x040fe40007ffe0ff */
[C---:B------:R-:W-:Y:S01]  /*0750*/  IADD3 R25, PT, PT, R11.reuse, 0x4, RZ ;  /* 0x000000040b197810 */ /* 0x040fe20007ffe0ff */
[----:B0-----:R-:W-:-:S04]  /*0760*/  IMAD.WIDE.U32 R6, R11, 0x4, R4 ;  /* 0x000000040b067825 */ /* 0x001fc800078e0004 */
[----:B------:R-:W-:Y:S01]  /*0770*/  IMAD.WIDE.U32 R8, R9, 0x4, R4 ;  /* 0x0000000409087825 */ /* 0x000fe200078e0004 */
[----:B------:R0:W2:Y:S03]  /*0780*/  LDG.E R15, desc[UR6][R6.64] ;  /* 0x00000006060f7981 */ /* 0x0000a6000c1e1900 */
[----:B-1----:R-:W-:Y:S01]  /*0790*/  IMAD.WIDE.U32 R2, R17, 0x4, R2 ;  /* 0x0000000411027825 */ /* 0x002fe200078e0002 */
[----:B------:R1:W3:Y:S04]  /*07a0*/  LDG.E R12, desc[UR6][R8.64] ;  /* 0x00000006080c7981 */ /* 0x0002e8000c1e1900 */
[----:B------:R-:W2:Y:S01]  /*07b0*/  LDG.E R13, desc[UR6][R2.64] ;  /* 0x00000006020d7981 */ /* 0x000ea2000c1e1900 */
[----:B------:R-:W-:-:S03]  /*07c0*/  IMAD.WIDE.U32 R28, R29, 0x4, R4 ;  /* 0x000000041d1c7825 */ /* 0x000fc600078e0004 */
[----:B------:R-:W3:Y:S01]  /*07d0*/  LDG.E R19, desc[UR6][R2.64+0x4] ;  /* 0x0000040602137981 */ /* 0x000ee2000c1e1900 */
[--C-:B------:R-:W-:Y:S01]  /*07e0*/  IMAD.WIDE.U32 R20, R21, 0x4, R4.reuse ;  /* 0x0000000415147825 */ /* 0x100fe200078e0004 */
[----:B------:R-:W-:Y:S02]  /*07f0*/  IADD3 R27, PT, PT, R11, 0x5, RZ ;  /* 0x000000050b1b7810 */ /* 0x000fe40007ffe0ff */
[----:B------:R-:W4:Y:S01]  /*0800*/  LDG.E R16, desc[UR6][R28.64] ;  /* 0x000000061c107981 */ /* 0x000f22000c1e1900 */
[----:B0-----:R-:W-:-:S03]  /*0810*/  IMAD.WIDE.U32 R6, R25, 0x4, R4 ;  /* 0x0000000419067825 */ /* 0x001fc600078e0004 */
[----:B------:R-:W4:Y:S01]  /*0820*/  LDG.E R23, desc[UR6][R2.64+0x8] ;  /* 0x0000080602177981 */ /* 0x000f22000c1e1900 */
[----:B------:R-:W-:Y:S01]  /*0830*/  IADD3 R10, PT, PT, R11, 0x6, RZ ;  /* 0x000000060b0a7810 */ /* 0x000fe20007ffe0ff */
[--C-:B-1----:R-:W-:Y:S02]  /*0840*/  IMAD.WIDE.U32 R8, R27, 0x4, R4.reuse ;  /* 0x000000041b087825 */ /* 0x102fe400078e0004 */
[----:B------:R-:W5:Y:S04]  /*0850*/  LDG.E R20, desc[UR6][R20.64] ;  /* 0x0000000614147981 */ /* 0x000f68000c1e1900 */
[----:B------:R-:W5:Y:S01]  /*0860*/  LDG.E R25, desc[UR6][R2.64+0xc] ;  /* 0x00000c0602197981 */ /* 0x000f62000c1e1900 */
[----:B------:R-:W-:Y:S01]  /*0870*/  IADD3 R18, PT, PT, R11, 0x7, RZ ;  /* 0x000000070b127810 */ /* 0x000fe20007ffe0ff */
[----:B------:R-:W-:-:S02]  /*0880*/  IMAD.WIDE.U32 R10, R10, 0x4, R4 ;  /* 0x000000040a0a7825 */ /* 0x000fc400078e0004 */
[----:B------:R-:W5:Y:S04]  /*0890*/  LDG.E R6, desc[UR6][R6.64] ;  /* 0x0000000606067981 */ /* 0x000f68000c1e1900 */
        /* <DEDUP_REMOVED lines=8> */
[----:B------:R-:W-:Y:S01]  /*0920*/  IADD3 R17, PT, PT, R17, 0x8, RZ ;  /* 0x0000000811117810 */ /* 0x000fe20007ffe0ff */
[----:B--2---:R-:W-:-:S04]  /*0930*/  FFMA R13, R15, R13, R0 ;  /* 0x0000000d0f0d7223 */ /* 0x004fc80000000000 */
[----:B---3--:R-:W-:-:S04]  /*0940*/  FFMA R13, R12, R19, R13 ;  /* 0x000000130c0d7223 */ /* 0x008fc8000000000d */
[----:B----4-:R-:W-:-:S04]  /*0950*/  FFMA R13, R16, R23, R13 ;  /* 0x00000017100d7223 */ /* 0x010fc8000000000d */
[----:B-----5:R-:W-:-:S04]  /*0960*/  FFMA R13, R20, R25, R13 ;  /* 0x00000019140d7223 */ /* 0x020fc8000000000d */
[----:B------:R-:W-:-:S04]  /*0970*/  FFMA R13, R6, R27, R13 ;  /* 0x0000001b060d7223 */ /* 0x000fc8000000000d */
[----:B------:R-:W-:-:S04]  /*0980*/  FFMA R8, R8, R29, R13 ;  /* 0x0000001d08087223 */ /* 0x000fc8000000000d */
[----:B------:R-:W-:-:S04]  /*0990*/  FFMA R8, R11, R18, R8 ;  /* 0x000000120b087223 */ /* 0x000fc80000000008 */
[----:B------:R-:W-:-:S07]  /*09a0*/  FFMA R0, R5, R21, R8 ;  /* 0x0000001505007223 */ /* 0x000fce0000000008 */
.L_x_28:
        /* <DEDUP_REMOVED lines=15> */
[----:B------:R-:W3:Y:S02]  /*0aa0*/  LDG.E R8, desc[UR6][R8.64] ;  /* 0x0000000608087981 */ /* 0x000ee4000c1e1900 */
[--C-:B------:R-:W-:Y:S02]  /*0ab0*/  IMAD.WIDE.U32 R10, R13, 0x4, R4.reuse ;  /* 0x000000040d0a7825 */ /* 0x100fe400078e0004 */
[----:B------:R-:W2:Y:S02]  /*0ac0*/  LDG.E R12, desc[UR6][R2.64] ;  /* 0x00000006020c7981 */ /* 0x000ea4000c1e1900 */
[----:B------:R-:W-:-:S02]  /*0ad0*/  IMAD.WIDE.U32 R4, R15, 0x4, R4 ;  /* 0x000000040f047825 */ /* 0x000fc400078e0004 */
[----:B------:R-:W3:Y:S04]  /*0ae0*/  LDG.E R13, desc[UR6][R2.64+0x4] ;  /* 0x00000406020d7981 */ /* 0x000ee8000c1e1900 */
[----:B------:R-:W4:Y:S04]  /*0af0*/  LDG.E R10, desc[UR6][R10.64] ;  /* 0x000000060a0a7981 */ /* 0x000f28000c1e1900 */
[----:B------:R-:W4:Y:S04]  /*0b00*/  LDG.E R15, desc[UR6][R2.64+0x8] ;  /* 0x00000806020f7981 */ /* 0x000f28000c1e1900 */
[----:B------:R-:W5:Y:S04]  /*0b10*/  LDG.E R4, desc[UR6][R4.64] ;  /* 0x0000000604047981 */ /* 0x000f68000c1e1900 */
[----:B------:R-:W5:Y:S01]  /*0b20*/  LDG.E R16, desc[UR6][R2.64+0xc] ;  /* 0x00000c0602107981 */ /* 0x000f62000c1e1900 */
[----:B------:R-:W-:Y:S01]  /*0b30*/  IADD3 R17, PT, PT, R17, 0x4, RZ ;  /* 0x0000000411117810 */ /* 0x000fe20007ffe0ff */
[----:B--2---:R-:W-:-:S04]  /*0b40*/  FFMA R7, R7, R12, R0 ;  /* 0x0000000c07077223 */ /* 0x004fc80000000000 */
[----:B---3--:R-:W-:-:S04]  /*0b50*/  FFMA R7, R8, R13, R7 ;  /* 0x0000000d08077223 */ /* 0x008fc80000000007 */
[----:B----4-:R-:W-:-:S04]  /*0b60*/  FFMA R7, R10, R15, R7 ;  /* 0x0000000f0a077223 */ /* 0x010fc80000000007 */
[----:B-----5:R-:W-:-:S07]  /*0b70*/  FFMA R0, R4, R16, R7 ;  /* 0x0000001004007223 */ /* 0x020fce0000000007 */
.L_x_29:
[----:B------:R-:W-:Y:S05]  /*0b80*/  BRA.U !UP1, `(.L_x_25) ;  /* 0x00000001094c7547 */ /* 0x000fea000b800000 */
[----:B------:R-:W0:Y:S01]  /*0b90*/  LDC.64 R2, c[0x0][0x388] ;  /* 0x0000e200ff027b82 */ /* 0x000e220000000a00 */
[----:B------:R-:W-:-:S07]  /*0ba0*/  UIADD3 UR4, UPT, UPT, -UR4, URZ, URZ ;  /* 0x000000ff04047290 */ /* 0x000fce000fffe1ff */
[----:B------:R-:W1:Y:S01]  /*0bb0*/  LDC.64 R6, c[0x0][0x380] ;  /* 0x0000e000ff067b82 */ /* 0x000e620000000a00 */
[----:B0-----:R-:W-:-:S04]  /*0bc0*/  IMAD.WIDE.U32 R2, R17, 0x4, R2 ;  /* 0x0000000411027825 */ /* 0x001fc800078e0002 */
[----:B------:R-:W-:Y:S01]  /*0bd0*/  IMAD R17, R14, UR8, R17 ;  /* 0x000000080e117c24 */ /* 0x000fe2000f8e0211 */
[----:B------:R-:W-:Y:S02]  /*0be0*/  MOV R8, R2 ;  /* 0x0000000200087202 */ /* 0x000fe40000000f00 */
[----:B------:R-:W-:-:S07]  /*0bf0*/  MOV R9, R3 ;  /* 0x0000000300097202 */ /* 0x000fce0000000f00 */
.L_x_30:
[----:B-1----:R-:W-:Y:S01]  /*0c00*/  IMAD.WIDE.U32 R2, R17, 0x4, R6 ;  /* 0x0000000411027825 */ /* 0x002fe200078e0006 */
[----:B------:R-:W-:Y:S02]  /*0c10*/  MOV R4, R8 ;  /* 0x0000000800047202 */ /* 0x000fe40000000f00 */
[----:B------:R-:W-:-:S03]  /*0c20*/  MOV R5, R9 ;  /* 0x0000000900057202 */ /* 0x000fc60000000f00 */
[----:B------:R-:W2:Y:S04]  /*0c30*/  LDG.E R3, desc[UR6][R2.64] ;  /* 0x0000000602037981 */ /* 0x000ea8000c1e1900 */
[----:B------:R-:W2:Y:S01]  /*0c40*/  LDG.E R4, desc[UR6][R4.64] ;  /* 0x0000000604047981 */ /* 0x000ea2000c1e1900 */
[----:B------:R-:W-:Y:S01]  /*0c50*/  UIADD3 UR4, UPT, UPT, UR4, 0x1, URZ ;  /* 0x0000000104047890 */ /* 0x000fe2000fffe0ff */
[----:B------:R-:W-:Y:S02]  /*0c60*/  IADD3 R8, P0, PT, R8, 0x4, RZ ;  /* 0x0000000408087810 */ /* 0x000fe40007f1e0ff */
[----:B------:R-:W-:Y:S01]  /*0c70*/  IADD3 R17, PT, PT, R17, 0x1, RZ ;  /* 0x0000000111117810 */ /* 0x000fe20007ffe0ff */
[----:B------:R-:W-:Y:S01]  /*0c80*/  UISETP.NE.AND UP0, UPT, UR4, URZ, UPT ;  /* 0x000000ff0400728c */ /* 0x000fe2000bf05270 */
[----:B------:R-:W-:Y:S01]  /*0c90*/  IADD3.X R9, PT, PT, RZ, R9, RZ, P0, !PT ;  /* 0x00000009ff097210 */ /* 0x000fe200007fe4ff */
[----:B--2---:R-:W-:-:S07]  /*0ca0*/  FFMA R0, R3, R4, R0 ;  /* 0x0000000403007223 */ /* 0x004fce0000000000 */
[----:B------:R-:W-:Y:S05]  /*0cb0*/  BRA.U UP0, `(.L_x_30) ;  /* 0xfffffffd00d07547 */ /* 0x000fea000b83ffff */
.L_x_25:
[----:B------:R-:W0:Y:S02]  /*0cc0*/  LDC.64 R2, c[0x0][0x390] ;  /* 0x0000e400ff027b82 */ /* 0x000e240000000a00 */
[----:B0-----:R-:W-:-:S05]  /*0cd0*/  IMAD.WIDE R14, R14, 0x4, R2 ;  /* 0x000000040e0e7825 */ /* 0x001fca00078e0202 */
[----:B------:R-:W-:Y:S01]  /*0ce0*/  STG.E desc[UR6][R14.64], R0 ;  /* 0x000000000e007986 */ /* 0x000fe2000c101906 */
[----:B------:R-:W-:Y:S05]  /*0cf0*/  EXIT ;  /* 0x000000000000794d */ /* 0x000fea0003800000 */
.L_x_31:
        /* <DEDUP_REMOVED lines=16> */
.L_x_44:


//--------------------- .text._Z6matmulPKfS0_Pfjj --------------------------
	.section	.text._Z6matmulPKfS0_Pfjj,"ax",@progbits
	.align	128
        .global         _Z6matmulPKfS0_Pfjj
        .type           _Z6matmulPKfS0_Pfjj,@function
        .size           _Z6matmulPKfS0_Pfjj,(.L_x_45 - _Z6matmulPKfS0_Pfjj)
        .other          _Z6matmulPKfS0_Pfjj,@"STO_CUDA_ENTRY STV_DEFAULT"
_Z6matmulPKfS0_Pfjj:
.text._Z6matmulPKfS0_Pfjj:
[----:B------:R-:W-:Y:S01]  /*0000*/  LDC R1, c[0x0][0x37c] ;  /* 0x0000df00ff017b82 */ /* 0x000fe20000000800 */
[----:B------:R-:W0:Y:S07]  /*0010*/  S2R R3, SR_TID.X ;  /* 0x0000000000037919 */ /* 0x000e2e0000002100 */
[----:B------:R-:W1:Y:S01]  /*0020*/  LDC R21, c[0x0][0x364] ;  /* 0x0000d900ff157b82 */ /* 0x000e620000000800 */
[----:B------:R-:W2:Y:S01]  /*0030*/  LDCU.64 UR14, c[0x0][0x398] ;  /* 0x00007300ff0e77ac */ /* 0x000ea20008000a00 */
[----:B------:R-:W1:Y:S06]  /*0040*/  S2R R0, SR_TID.Y ;  /* 0x0000000000007919 */ /* 0x000e6c0000002200 */
[----:B------:R-:W0:Y:S08]  /*0050*/  S2UR UR5, SR_CTAID.X ;  /* 0x00000000000579c3 */ /* 0x000e300000002500 */
[----:B------:R-:W0:Y:S08]  /*0060*/  LDC R2, c[0x0][0x360] ;  /* 0x0000d800ff027b82 */ /* 0x000e300000000800 */
[----:B------:R-:W1:Y:S01]  /*0070*/  S2UR UR4, SR_CTAID.Y ;  /* 0x00000000000479c3 */ /* 0x000e620000002600 */
[----:B0-----:R-:W-:-:S05]  /*0080*/  IMAD R2, R2, UR5, R3 ;  /* 0x0000000502027c24 */ /* 0x001fca000f8e0203 */
[----:B--2---:R-:W-:Y:S01]  /*0090*/  ISETP.GE.U32.AND P0, PT, R2, UR15, PT ;  /* 0x0000000f02007c0c */ /* 0x004fe2000bf06070 */
[----:B-1----:R-:W-:-:S05]  /*00a0*/  IMAD R21, R21, UR4, R0 ;  /* 0x0000000415157c24 */ /* 0x002fca000f8e0200 */
[----:B------:R-:W-:-:S13]  /*00b0*/  ISETP.GE.U32.OR P0, PT, R21, UR14, P0 ;  /* 0x0000000e15007c0c */ /* 0x000fda0008706470 */
[----:B------:R-:W-:Y:S05]  /*00c0*/  @P0 EXIT ;  /* 0x000000000000094d */ /* 0x000fea0003800000 */
[----:B------:R-:W-:Y:S02]  /*00d0*/  UIADD3 UR4, UPT, UPT, UR15, -0x1, URZ ;  /* 0xffffffff0f047890 */ /* 0x000fe4000fffe0ff */
[----:B------:R-:W-:Y:S01]  /*00e0*/  IMAD.WIDE.U32 R4, R2, UR15, RZ ;  /* 0x0000000f02047c25 */ /* 0x000fe2000f8e00ff */
[----:B------:R-:W-:Y:S01]  /*00f0*/  UMOV UR5, URZ ;  /* 0x000000ff00057c82 */ /* 0x000fe20008000000 */
[----:B------:R-:W-:Y:S02]  /*0100*/  ULOP3.LUT UR6, UR15, 0x7, URZ, 0xc0, !UPT ;  /* 0x000000070f067892 */ /* 0x000fe4000f8ec0ff */
[----:B------:R-:W-:Y:S01]  /*0110*/  UISETP.GE.U32.AND UP0, UPT, UR4, 0x7, UPT ;  /* 0x000000070400788c */ /* 0x000fe2000bf06070 */
[----:B------:R-:W-:Y:S01]  /*0120*/  IMAD.MOV.U32 R27, RZ, RZ, RZ ;  /* 0x000000ffff1b7224 */ /* 0x000fe200078e00ff */
[----:B------:R-:W0:Y:S01]  /*0130*/  LDCU.64 UR16, c[0x0][0x358] ;  /* 0x00006b00ff1077ac */ /* 0x000e220008000a00 */
[----:B------:R-:W-:Y:S02]  /*0140*/  IMAD.MOV.U32 R23, RZ, RZ, RZ ;  /* 0x000000ffff177224 */ /* 0x000fe400078e00ff */
[----:B------:R-:W-:-:S04]  /*0150*/  VIADD R25, R5, UR5 ;  /* 0x0000000505197c36 */ /* 0x000fc80008000000 */
[----:B------:R-:W-:Y:S05]  /*0160*/  BRA.U !UP0, `(.L_x_32) ;  /* 0x00000005085c7547 */ /* 0x000fea000b800000 */
[----:B------:R-:W1:Y:S01]  /*0170*/  LDCU.64 UR18, c[0x0][0x388] ;  /* 0x00007100ff1277ac */ /* 0x000e620008000a00 */
[----:B------:R-:W-:Y:S01]  /*0180*/  IMAD.MOV.U32 R27, RZ, RZ, RZ ;  /* 0x000000ffff1b7224 */ /* 0x000fe200078e00ff */
[----:B------:R-:W-:Y:S02]  /*0190*/  ULOP3.LUT UR4, UR15, 0xfffffff8, URZ, 0xc0, !UPT ;  /* 0xfffffff80f047892 */ /* 0x000fe4000f8ec0ff */
[----:B------:R-:W-:Y:S02]  /*01a0*/  UIMAD UR8, UR15, 0x7, URZ ;  /* 0x000000070f0878a4 */ /* 0x000fe4000f8e02ff */
[----:B------:R-:W-:Y:S02]  /*01b0*/  UIADD3 UR7, UPT, UPT, -UR4, URZ, URZ ;  /* 0x000000ff04077290 */ /* 0x000fe4000fffe1ff */
[----:B------:R-:W-:Y:S01]  /*01c0*/  IMAD.U32 R23, RZ, RZ, UR4 ;  /* 0x00000004ff177e24 */ /* 0x000fe2000f8e00ff */
[----:B------:R-:W-:Y:S02]  /*01d0*/  UIMAD UR9, UR15, 0x6, URZ ;  /* 0x000000060f0978a4 */ /* 0x000fe4000f8e02ff */
[----:B------:R-:W-:-:S02]  /*01e0*/  UIMAD UR10, UR15, 0x5, URZ ;  /* 0x000000050f0a78a4 */ /* 0x000fc4000f8e02ff */
[----:B------:R-:W-:Y:S01]  /*01f0*/  USHF.L.U32 UR11, UR15, 0x2, URZ ;  /* 0x000000020f0b7899 */ /* 0x000fe200080006ff */
[----:B------:R-:W2:Y:S01]  /*0200*/  LDCU UR14, c[0x0][0x39c] ;  /* 0x00007380ff0e77ac */ /* 0x000ea20008000800 */
[----:B-1----:R-:W-:Y:S01]  /*0210*/  LEA R18, P0, R4, UR18, 0x2 ;  /* 0x0000001204127c11 */ /* 0x002fe2000f8010ff */
[----:B------:R-:W1:Y:S03]  /*0220*/  LDCU.64 UR20, c[0x0][0x380] ;  /* 0x00007000ff1477ac */ /* 0x000e660008000a00 */
[----:B------:R-:W-:Y:S02]  /*0230*/  IADD3 R18, P1, PT, R18, 0x10, RZ ;  /* 0x0000001012127810 */ /* 0x000fe40007f3e0ff */
[----:B------:R-:W-:Y:S01]  /*0240*/  LEA.HI.X R19, R4, UR19, R25, 0x2, P0 ;  /* 0x0000001304137c11 */ /* 0x000fe200080f1419 */
[----:B------:R-:W-:Y:S02]  /*0250*/  UIMAD UR12, UR15, 0x3, URZ ;  /* 0x000000030f0c78a4 */ /* 0x000fe4000f8e02ff */
[----:B------:R-:W-:-:S02]  /*0260*/  USHF.L.U32 UR13, UR15, 0x1, URZ ;  /* 0x000000010f0d7899 */ /* 0x000fc400080006ff */
[----:B------:R-:W-:Y:S01]  /*0270*/  IMAD.X R19, RZ, RZ, R19, P1 ;  /* 0x000000ffff137224 */ /* 0x000fe200008e0613 */
[----:B------:R-:W-:-:S09]  /*0280*/  UMOV UR4, URZ ;  /* 0x000000ff00047c82 */ /* 0x000fd20008000000 */
.L_x_33:
[C---:B------:R-:W-:Y:S01]  /*0290*/  IADD3 R7, P1, PT, R21.reuse, UR4, RZ ;  /* 0x0000000415077c10 */ /* 0x040fe2000ff3e0ff */
[----:B0-----:R-:W3:Y:S01]  /*02a0*/  LDG.E R22, desc[UR16][R18.64+-0xc] ;  /* 0xfffff41012167981 */ /* 0x001ee2000c1e1900 */
[----:B--2---:R-:W-:Y:S02]  /*02b0*/  IADD3 R6, P0, PT, R21, UR14, RZ ;  /* 0x0000000e15067c10 */ /* 0x004fe4000ff1e0ff */
[----:B-1----:R-:W-:Y:S01]  /*02c0*/  LEA R28, P2, R7, UR20, 0x2 ;  /* 0x00000014071c7c11 */ /* 0x002fe2000f8410ff */
[----:B------:R-:W-:Y:S01]  /*02d0*/  IMAD.X R8, RZ, RZ, RZ, P1 ;  /* 0x000000ffff087224 */ /* 0x000fe200008e06ff */
[----:B------:R-:W-:Y:S01]  /*02e0*/  IADD3 R0, P1, PT, R21, UR13, RZ ;  /* 0x0000000d15007c10 */ /* 0x000fe2000ff3e0ff */
[----:B------:R-:W-:Y:S01]  /*02f0*/  IMAD.X R9, RZ, RZ, RZ, P0 ;  /* 0x000000ffff097224 */ /* 0x000fe200000e06ff */
[----:B------:R-:W-:Y:S01]  /*0300*/  LEA R10, P0, R6, UR20, 0x2 ;  /* 0x00000014060a7c11 */ /* 0x000fe2000f8010ff */
[----:B------:R-:W2:Y:S01]  /*0310*/  LDG.E R24, desc[UR16][R18.64+-0x8] ;  /* 0xfffff81012187981 */ /* 0x000ea2000c1e1900 */
[----:B------:R-:W-:Y:S01]  /*0320*/  LEA.HI.X R29, R7, UR21, R8, 0x2, P2 ;  /* 0x00000015071d7c11 */ /* 0x000fe200090f1408 */
[----:B------:R-:W-:Y:S01]  /*0330*/  IMAD.X R13, RZ, RZ, RZ, P1 ;  /* 0x000000ffff0d7224 */ /* 0x000fe200008e06ff */
[----:B------:R-:W-:Y:S01]  /*0340*/  IADD3 R7, P2, PT, R21, UR12, RZ ;  /* 0x0000000c15077c10 */ /* 0x000fe2000ff5e0ff */
[----:B------:R-:W4:Y:S01]  /*0350*/  LDG.E R26, desc[UR16][R18.64+-0x4] ;  /* 0xfffffc10121a7981 */ /* 0x000f22000c1e1900 */
[----:B------:R-:W-:-:S02]  /*0360*/  LEA R12, P1, R0, UR20, 0x2 ;  /* 0x00000014000c7c11 */ /* 0x000fc4000f8210ff */
[----:B------:R-:W-:Y:S01]  /*0370*/  LEA.HI.X R11, R6, UR21, R9, 0x2, P0 ;  /* 0x00000015060b7c11 */ /* 0x000fe200080f1409 */
[----:B------:R-:W-:Y:S01]  /*0380*/  IMAD.X R16, RZ, RZ, RZ, P2 ;  /* 0x000000ffff107224 */ /* 0x000fe200010e06ff */
[----:B------:R-:W-:Y:S02]  /*0390*/  IADD3 R9, P0, PT, R21, UR11, RZ ;  /* 0x0000000b15097c10 */ /* 0x000fe4000ff1e0ff */
[----:B------:R-:W-:Y:S01]  /*03a0*/  LEA.HI.X R13, R0, UR21, R13, 0x2, P1 ;  /* 0x00000015000d7c11 */ /* 0x000fe200088f140d */
[----:B------:R-:W3:Y:S01]  /*03b0*/  LDG.E R10, desc[UR16][R10.64] ;  /* 0x000000100a0a7981 */ /* 0x000ee2000c1e1900 */
[----:B------:R-:W-:Y:S01]  /*03c0*/  LEA R6, P1, R7, UR20, 0x2 ;  /* 0x0000001407067c11 */ /* 0x000fe2000f8210ff */
[----:B------:R-:W-:Y:S01]  /*03d0*/  IMAD.X R14, RZ, RZ, RZ, P0 ;  /* 0x000000ffff0e7224 */ /* 0x000fe200000e06ff */
[----:B------:R-:W-:Y:S01]  /*03e0*/  IADD3 R0, P0, PT, R21, UR10, RZ ;  /* 0x0000000a15007c10 */ /* 0x000fe2000ff1e0ff */
[----:B------:R-:W2:Y:S01]  /*03f0*/  LDG.E R12, desc[UR16][R12.64] ;  /* 0x000000100c0c7981 */ /* 0x000ea2000c1e1900 */
[----:B------:R-:W-:-:S02]  /*0400*/  LEA.HI.X R7, R7, UR21, R16, 0x2, P1 ;  /* 0x0000001507077c11 */ /* 0x000fc400088f1410 */
[----:B------:R-:W-:Y:S01]  /*0410*/  IADD3 R15, P1, PT, R21, UR9, RZ ;  /* 0x00000009150f7c10 */ /* 0x000fe2000ff3e0ff */
[----:B------:R-:W-:Y:S01]  /*0420*/  IMAD.X R17, RZ, RZ, RZ, P0 ;  /* 0x000000ffff117224 */ /* 0x000fe200000e06ff */
[C---:B------:R-:W-:Y:S01]  /*0430*/  LEA R8, P2, R9.reuse, UR20, 0x2 ;  /* 0x0000001409087c11 */ /* 0x040fe2000f8410ff */
[----:B------:R-:W4:Y:S01]  /*0440*/  LDG.E R6, desc[UR16][R6.64] ;  /* 0x0000001006067981 */ /* 0x000f22000c1e1900 */
[C---:B------:R-:W-:Y:S01]  /*0450*/  LEA R16, P0, R0.reuse, UR20, 0x2 ;  /* 0x0000001400107c11 */ /* 0x040fe2000f8010ff */
[----:B------:R-:W-:Y:S01]  /*0460*/  IMAD.X R20, RZ, RZ, RZ, P1 ;  /* 0x000000ffff147224 */ /* 0x000fe200008e06ff */
[----:B------:R-:W-:Y:S01]  /*0470*/  LEA.HI.X R9, R9, UR21, R14, 0x2, P2 ;  /* 0x0000001509097c11 */ /* 0x000fe200090f140e */
[----:B------:R-:W5:Y:S01]  /*0480*/  LDG.E R11, desc[UR16][R18.64+0x4] ;  /* 0x00000410120b7981 */ /* 0x000f62000c1e1900 */
[C---:B------:R-:W-:Y:S02]  /*0490*/  LEA R14, P1, R15.reuse, UR20, 0x2 ;  /* 0x000000140f0e7c11 */ /* 0x040fe4000f8210ff */
[----:B------:R-:W-:Y:S01]  /*04a0*/  LEA.HI.X R17, R0, UR21, R17, 0x2, P0 ;  /* 0x0000001500117c11 */ /* 0x000fe200080f1411 */
[----:B------:R0:W5:Y:S01]  /*04b0*/  LDG.E R8, desc[UR16][R8.64] ;  /* 0x0000001008087981 */ /* 0x000162000c1e1900 */
[----:B------:R-:W-:-:S03]  /*04c0*/  LEA.HI.X R15, R15, UR21, R20, 0x2, P1 ;  /* 0x000000150f0f7c11 */ /* 0x000fc600088f1414 */
[----:B------:R1:W3:Y:S04]  /*04d0*/  LDG.E R20, desc[UR16][R28.64] ;  /* 0x000000101c147981 */ /* 0x0002e8000c1e1900 */
[----:B------:R-:W3:Y:S01]  /*04e0*/  LDG.E R0, desc[UR16][R18.64+-0x10] ;  /* 0xfffff01012007981 */ /* 0x000ee2000c1e1900 */
[----:B0-----:R-:W-:-:S03]  /*04f0*/  IADD3 R9, P0, PT, R21, UR8, RZ ;  /* 0x0000000815097c10 */ /* 0x001fc6000ff1e0ff */
[----:B------:R-:W5:Y:S02]  /*0500*/  LDG.E R7, desc[UR16][R18.64] ;  /* 0x0000001012077981 */ /* 0x000f64000c1e1900 */
[----:B-1----:R-:W-:Y:S01]  /*0510*/  IMAD.X R29, RZ, RZ, RZ, P0 ;  /* 0x000000ffff1d7224 */ /* 0x002fe200000e06ff */
[C---:B------:R-:W-:Y:S01]  /*0520*/  LEA R28, P0, R9.reuse, UR20, 0x2 ;  /* 0x00000014091c7c11 */ /* 0x040fe2000f8010ff */
[----:B------:R-:W5:Y:S03]  /*0530*/  LDG.E R16, desc[UR16][R16.64] ;  /* 0x0000001010107981 */ /* 0x000f66000c1e1900 */
[----:B------:R-:W-:Y:S01]  /*0540*/  LEA.HI.X R29, R9, UR21, R29, 0x2, P0 ;  /* 0x00000015091d7c11 */ /* 0x000fe200080f141d */
[----:B------:R-:W5:Y:S04]  /*0550*/  LDG.E R14, desc[UR16][R14.64] ;  /* 0x000000100e0e7981 */ /* 0x000f68000c1e1900 */
[----:B------:R-:W5:Y:S04]  /*0560*/  LDG.E R13, desc[UR16][R18.64+0x8] ;  /* 0x00000810120d7981 */ /* 0x000f68000c1e1900 */
[----:B------:R-:W5:Y:S04]  /*0570*/  LDG.E R28, desc[UR16][R28.64] ;  /* 0x000000101c1c7981 */ /* 0x000f68000c1e1900 */
[----:B------:R0:W5:Y:S01]  /*0580*/  LDG.E R9, desc[UR16][R18.64+0xc] ;  /* 0x00000c1012097981 */ /* 0x000162000c1e1900 */
[----:B------:R-:W-:-:S04]  /*0590*/  UIADD3 UR7, UPT, UPT, UR7, 0x8, URZ ;  /* 0x0000000807077890 */ /* 0x000fc8000fffe0ff */
[----:B------:R-:W-:Y:S01]  /*05a0*/  UISETP.NE.AND UP0, UPT, UR7, URZ, UPT ;  /* 0x000000ff0700728c */ /* 0x000fe2000bf05270 */
[----:B0-----:R-:W-:Y:S01]  /*05b0*/  IADD3 R18, P0, PT, R18, 0x20, RZ ;  /* 0x0000002012127810 */ /* 0x001fe20007f1e0ff */
[----:B------:R-:W-:-:S04]  /*05c0*/  ULEA UR4, UR15, UR4, 0x3 ;  /* 0x000000040f047291 */ /* 0x000fc8000f8e18ff */
[----:B------:R-:W-:Y:S01]  /*05d0*/  IMAD.X R19, RZ, RZ, R19, P0 ;  /* 0x000000ffff137224 */ /* 0x000fe200000e0613 */
[----:B------:R-:W-:Y:S02]  /*05e0*/  ULEA UR8, UR15, UR8, 0x3 ;  /* 0x000000080f087291 */ /* 0x000fe4000f8e18ff */
[----:B------:R-:W-:Y:S02]  /*05f0*/  ULEA UR9, UR15, UR9, 0x3 ;  /* 0x000000090f097291 */ /* 0x000fe4000f8e18ff */
[----:B------:R-:W-:Y:S02]  /*0600*/  ULEA UR10, UR15, UR10, 0x3 ;  /* 0x0000000a0f0a7291 */ /* 0x000fe4000f8e18ff */
[----:B------:R-:W-:Y:S02]  /*0610*/  ULEA UR11, UR15, UR11, 0x3 ;  /* 0x0000000b0f0b7291 */ /* 0x000fe4000f8e18ff */
[----:B------:R-:W-:Y:S02]  /*0620*/  ULEA UR12, UR15, UR12, 0x3 ;  /* 0x0000000c0f0c7291 */ /* 0x000fe4000f8e18ff */
[----:B------:R-:W-:-:S02]  /*0630*/  ULEA UR13, UR15, UR13, 0x3 ;  /* 0x0000000d0f0d7291 */ /* 0x000fc4000f8e18ff */
[----:B------:R-:W-:Y:S01]  /*0640*/  ULEA UR14, UR15, UR14, 0x3 ;  /* 0x0000000e0f0e7291 */ /* 0x000fe2000f8e18ff */
[----:B---3--:R-:W-:-:S04]  /*0650*/  FFMA R27, R20, R0, R27 ;  /* 0x00000000141b7223 */ /* 0x008fc8000000001b */
[----:B------:R-:W-:-:S04]  /*0660*/  FFMA R27, R10, R22, R27 ;  /* 0x000000160a1b7223 */ /* 0x000fc8000000001b */
[----:B--2---:R-:W-:-:S04]  /*0670*/  FFMA R27, R12, R24, R27 ;  /* 0x000000180c1b7223 */ /* 0x004fc8000000001b */
[----:B----4-:R-:W-:-:S04]  /*0680*/  FFMA R27, R6, R26, R27 ;  /* 0x0000001a061b7223 */ /* 0x010fc8000000001b */
[----:B-----5:R-:W-:-:S04]  /*0690*/  FFMA R7, R8, R7, R27 ;  /* 0x0000000708077223 */ /* 0x020fc8000000001b */
[----:B------:R-:W-:-:S04]  /*06a0*/  FFMA R7, R16, R11, R7 ;  /* 0x0000000b10077223 */ /* 0x000fc80000000007 */
[----:B------:R-:W-:-:S04]  /*06b0*/  FFMA R7, R14, R13, R7 ;  /* 0x0000000d0e077223 */ /* 0x000fc80000000007 */
[----:B------:R-:W-:Y:S01]  /*06c0*/  FFMA R27, R28, R9, R7 ;  /* 0x000000091c1b7223 */ /* 0x000fe20000000007 */
[----:B------:R-:W-:Y:S06]  /*06d0*/  BRA.U UP0, `(.L_x_33) ;  /* 0xfffffff900ec7547 */ /* 0x000fec000b83ffff */
.L_x_32:
[----:B------:R-:W-:-:S09]  /*06e0*/  UISETP.NE.AND UP0, UPT, UR6, URZ, UPT ;  /* 0x000000ff0600728c */ /* 0x000fd2000bf05270 */
[----:B------:R-:W-:Y:S05]  /*06f0*/  BRA.U !UP0, `(.L_x_34) ;  /* 0x00000005084c7547 */ /* 0x000fea000b800000 */
[----:B------:R-:W-:Y:S02]  /*0700*/  UISETP.GE.U32.AND UP0, UPT, UR6, 0x4, UPT ;  /* 0x000000040600788c */ /* 0x000fe4000bf06070 */
[----:B------:R-:W-:-:S04]  /*0710*/  ULOP3.LUT UR4, UR15, 0x3, URZ, 0xc0, !UPT ;  /* 0x000000030f047892 */ /* 0x000fc8000f8ec0ff */
[----:B------:R-:W-:-:S03]  /*0720*/  UISETP.NE.AND UP1, UPT, UR4, URZ, UPT ;  /* 0x000000ff0400728c */ /* 0x000fc6000bf25270 */
[----:B------:R-:W-:Y:S08]  /*0730*/  BRA.U !UP0, `(.L_x_35) ;  /* 0x0000000108987547 */ /* 0x000ff0000b800000 */
[----:B------:R-:W1:Y:S01]  /*0740*/  LDCU.128 UR8, c[0x0][0x380] ;  /* 0x00007000ff0877ac */ /* 0x000e620008000c00 */
[C---:B------:R-:W-:Y:S01]  /*0750*/  IMAD R0, R23.reuse, UR15, RZ ;  /* 0x0000000f17007c24 */ /* 0x040fe2000f8e02ff */
[----:B------:R-:W-:-:S03]  /*0760*/  IADD3 R7, P1, PT, R23, R4, RZ ;  /* 0x0000000417077210 */ /* 0x000fc60007f3e0ff */
[----:B------:R-:W-:Y:S01]  /*0770*/  VIADD R8, R0, UR15 ;  /* 0x0000000f00087c36 */ /* 0x000fe20008000000 */
[----:B------:R-:W-:Y:S01]  /*0780*/  IADD3 R13, P2, PT, R21, R0, RZ ;  /* 0x00000000150d7210 */ /* 0x000fe20007f5e0ff */
[----:B------:R-:W-:-:S03]  /*0790*/  IMAD.X R10, RZ, RZ, R25, P1 ;  /* 0x000000ffff0a7224 */ /* 0x000fc600008e0619 */
[----:B------:R-:W-:Y:S01]  /*07a0*/  IADD3 R0, P1, PT, R21, R8, RZ ;  /* 0x0000000815007210 */ /* 0x000fe20007f3e0ff */
[----:B------:R-:W-:Y:S02]  /*07b0*/  IMAD.X R16, RZ, RZ, RZ, P2 ;  /* 0x000000ffff107224 */ /* 0x000fe400010e06ff */
[----:B------:R-:W-:Y:S02]  /*07c0*/  VIADD R8, R8, UR15 ;  /* 0x0000000f08087c36 */ /* 0x000fe40008000000 */
[----:B------:R-:W-:Y:S01]  /*07d0*/  IMAD.X R11, RZ, RZ, RZ, P1 ;  /* 0x000000ffff0b7224 */ /* 0x000fe200008e06ff */
[----:B-1----:R-:W-:Y:S02]  /*07e0*/  LEA R14, P2, R13, UR8, 0x2 ;  /* 0x000000080d0e7c11 */ /* 0x002fe4000f8410ff */
[----:B------:R-:W-:Y:S02]  /*07f0*/  LEA R6, P0, R7, UR10, 0x2 ;  /* 0x0000000a07067c11 */ /* 0x000fe4000f8010ff */
[----:B------:R-:W-:-:S02]  /*0800*/  LEA R12, P1, R0, UR8, 0x2 ;  /* 0x00000008000c7c11 */ /* 0x000fc4000f8210ff */
[----:B------:R-:W-:Y:S02]  /*0810*/  LEA.HI.X R15, R13, UR9, R16, 0x2, P2 ;  /* 0x000000090d0f7c11 */ /* 0x000fe400090f1410 */
[----:B------:R-:W-:Y:S02]  /*0820*/  LEA.HI.X R7, R7, UR11, R10, 0x2, P0 ;  /* 0x0000000b07077c11 */ /* 0x000fe400080f140a */
[----:B------:R-:W-:Y:S01]  /*0830*/  LEA.HI.X R13, R0, UR9, R11, 0x2, P1 ;  /* 0x00000009000d7c11 */ /* 0x000fe200088f140b */
[----:B------:R-:W-:Y:S01]  /*0840*/  VIADD R0, R8, UR15 ;  /* 0x0000000f08007c36 */ /* 0x000fe20008000000 */
[C---:B------:R-:W-:Y:S01]  /*0850*/  IADD3 R9, P0, PT, R21.reuse, R8, RZ ;  /* 0x0000000815097210 */ /* 0x040fe20007f1e0ff */
[----:B0-----:R-:W2:Y:S03]  /*0860*/  LDG.E R14, desc[UR16][R14.64] ;  /* 0x000000100e0e7981 */ /* 0x001ea6000c1e1900 */
[----:B------:R-:W-:Y:S01]  /*0870*/  IADD3 R11, P1, PT, R21, R0, RZ ;  /* 0x00000000150b7210 */ /* 0x000fe20007f3e0ff */
[----:B------:R-:W-:Y:S01]  /*0880*/  IMAD.X R10, RZ, RZ, RZ, P0 ;  /* 0x000000ffff0a7224 */ /* 0x000fe200000e06ff */
[C---:B------:R-:W-:Y:S01]  /*0890*/  LEA R8, P0, R9.reuse, UR8, 0x2 ;  /* 0x0000000809087c11 */ /* 0x040fe2000f8010ff */
[----:B------:R-:W2:Y:S02]  /*08a0*/  LDG.E R0, desc[UR16][R6.64] ;  /* 0x0000001006007981 */ /* 0x000ea4000c1e1900 */
[----:B------:R-:W-:Y:S01]  /*08b0*/  IMAD.X R18, RZ, RZ, RZ, P1 ;  /* 0x000000ffff127224 */ /* 0x000fe200008e06ff */
[----:B------:R-:W-:Y:S01]  /*08c0*/  LEA.HI.X R9, R9, UR9, R10, 0x2, P0 ;  /* 0x0000000909097c11 */ /* 0x000fe200080f140a */
[----:B------:R-:W3:Y:S01]  /*08d0*/  LDG.E R13, desc[UR16][R12.64] ;  /* 0x000000100c0d7981 */ /* 0x000ee2000c1e1900 */
[----:B------:R-:W-:-:S03]  /*08e0*/  LEA R10, P0, R11, UR8, 0x2 ;  /* 0x000000080b0a7c11 */ /* 0x000fc6000f8010ff */
[----:B------:R-:W3:Y:S01]  /*08f0*/  LDG.E R16, desc[UR16][R6.64+0x4] ;  /* 0x0000041006107981 */ /* 0x000ee2000c1e1900 */
[----:B------:R-:W-:-:S03]  /*0900*/  LEA.HI.X R11, R11, UR9, R18, 0x2, P0 ;  /* 0x000000090b0b7c11 */ /* 0x000fc600080f1412 */
[----:B------:R-:W4:Y:S04]  /*0910*/  LDG.E R9, desc[UR16][R8.64] ;  /* 0x0000001008097981 */ /* 0x000f28000c1e1900 */
[----:B------:R-:W4:Y:S04]  /*0920*/  LDG.E R17, desc[UR16][R6.64+0x8] ;  /* 0x0000081006117981 */ /* 0x000f28000c1e1900 */
[----:B------:R-:W5:Y:S04]  /*0930*/  LDG.E R15, desc[UR16][R6.64+0xc] ;  /* 0x00000c10060f7981 */ /* 0x000f68000c1e1900 */
[----:B------:R-:W5:Y:S01]  /*0940*/  LDG.E R11, desc[UR16][R10.64] ;  /* 0x000000100a0b7981 */ /* 0x000f62000c1e1900 */
[----:B------:R-:W-:-:S02]  /*0950*/  VIADD R23, R23, 0x4 ;  /* 0x0000000417177836 */ /* 0x000fc40000000000 */
[----:B--2---:R-:W-:-:S04]  /*0960*/  FFMA R0, R14, R0, R27 ;  /* 0x000000000e007223 */ /* 0x004fc8000000001b */
[----:B---3--:R-:W-:-:S04]  /*0970*/  FFMA R0, R13, R16, R0 ;  /* 0x000000100d007223 */ /* 0x008fc80000000000 */
[----:B----4-:R-:W-:-:S04]  /*0980*/  FFMA R0, R9, R17, R0 ;  /* 0x0000001109007223 */ /* 0x010fc80000000000 */
[----:B-----5:R-:W-:-:S07]  /*0990*/  FFMA R27, R11, R15, R0 ;  /* 0x0000000f0b1b7223 */ /* 0x020fce0000000000 */
.L_x_35:
[----:B------:R-:W-:Y:S05]  /*09a0*/  BRA.U !UP1, `(.L_x_34) ;  /* 0x0000000109a07547 */ /* 0x000fea000b800000 */
[----:B------:R-:W-:Y:S02]  /*09b0*/  UISETP.NE.AND UP0, UPT, UR4, 0x1, UPT ;  /* 0x000000010400788c */ /* 0x000fe4000bf05270 */
[----:B------:R-:W-:-:S04]  /*09c0*/  ULOP3.LUT UR6, UR15, 0x1, URZ, 0xc0, !UPT ;  /* 0x000000010f067892 */ /* 0x000fc8000f8ec0ff */
[----:B------:R-:W-:-:S03]  /*09d0*/  UISETP.NE.U32.AND UP1, UPT, UR6, 0x1, UPT ;  /* 0x000000010600788c */ /* 0x000fc6000bf25070 */
[----:B------:R-:W-:Y:S08]  /*09e0*/  BRA.U !UP0, `(.L_x_36) ;  /* 0x0000000108587547 */ /* 0x000ff0000b800000 */
[----:B------:R-:W1:Y:S01]  /*09f0*/  LDCU.128 UR8, c[0x0][0x380] ;  /* 0x00007000ff0877ac */ /* 0x000e620008000c00 */
[C---:B------:R-:W-:Y:S01]  /*0a00*/  IMAD R0, R23.reuse, UR15, RZ ;  /* 0x0000000f17007c24 */ /* 0x040fe2000f8e02ff */
[----:B------:R-:W-:-:S03]  /*0a10*/  IADD3 R7, P2, PT, R23, R4, RZ ;  /* 0x0000000417077210 */ /* 0x000fc60007f5e0ff */
[----:B------:R-:W-:Y:S01]  /*0a20*/  VIADD R12, R0, UR15 ;  /* 0x0000000f000c7c36 */ /* 0x000fe20008000000 */
[----:B------:R-:W-:Y:S01]  /*0a30*/  IADD3 R9, P1, PT, R21, R0, RZ ;  /* 0x0000000015097210 */ /* 0x000fe20007f3e0ff */
[----:B------:R-:W-:-:S04]  /*0a40*/  IMAD.X R10, RZ, RZ, R25, P2 ;  /* 0x000000ffff0a7224 */ /* 0x000fc800010e0619 */
[----:B------:R-:W-:Y:S01]  /*0a50*/  IMAD.X R0, RZ, RZ, RZ, P1 ;  /* 0x000000ffff007224 */ /* 0x000fe200008e06ff */
[----:B------:R-:W-:-:S05]  /*0a60*/  IADD3 R12, P1, PT, R21, R12, RZ ;  /* 0x0000000c150c7210 */ /* 0x000fca0007f3e0ff */
[----:B------:R-:W-:Y:S01]  /*0a70*/  IMAD.X R11, RZ, RZ, RZ, P1 ;  /* 0x000000ffff0b7224 */ /* 0x000fe200008e06ff */
[----:B-1----:R-:W-:Y:S02]  /*0a80*/  LEA R6, P0, R7, UR10, 0x2 ;  /* 0x0000000a07067c11 */ /* 0x002fe4000f8010ff */
[----:B------:R-:W-:Y:S02]  /*0a90*/  LEA R8, P2, R9, UR8, 0x2 ;  /* 0x0000000809087c11 */ /* 0x000fe4000f8410ff */
[----:B------:R-:W-:Y:S02]  /*0aa0*/  LEA.HI.X R7, R7, UR11, R10, 0x2, P0 ;  /* 0x0000000b07077c11 */ /* 0x000fe400080f140a */
[C---:B------:R-:W-:Y:S02]  /*0ab0*/  LEA R10, P0, R12.reuse, UR8, 0x2 ;  /* 0x000000080c0a7c11 */ /* 0x040fe4000f8010ff */
[----:B------:R-:W-:Y:S02]  /*0ac0*/  LEA.HI.X R9, R9, UR9, R0, 0x2, P2 ;  /* 0x0000000909097c11 */ /* 0x000fe400090f1400 */
[----:B------:R-:W-:Y:S01]  /*0ad0*/  LEA.HI.X R11, R12, UR9, R11, 0x2, P0 ;  /* 0x000000090c0b7c11 */ /* 0x000fe200080f140b */
[----:B0-----:R-:W2:Y:S04]  /*0ae0*/  LDG.E R0, desc[UR16][R6.64] ;  /* 0x0000001006007981 */ /* 0x001ea8000c1e1900 */
[----:B------:R-:W2:Y:S04]  /*0af0*/  LDG.E R8, desc[UR16][R8.64] ;  /* 0x0000001008087981 */ /* 0x000ea8000c1e1900 */
[----:B------:R-:W3:Y:S04]  /*0b00*/  LDG.E R12, desc[UR16][R6.64+0x4] ;  /* 0x00000410060c7981 */ /* 0x000ee8000c1e1900 */
[----:B------:R-:W3:Y:S01]  /*0b10*/  LDG.E R11, desc[UR16][R10.64] ;  /* 0x000000100a0b7981 */ /* 0x000ee2000c1e1900 */
[----:B------:R-:W-:-:S02]  /*0b20*/  VIADD R23, R23, 0x2 ;  /* 0x0000000217177836 */ /* 0x000fc40000000000 */
[----:B--2---:R-:W-:-:S04]  /*0b30*/  FFMA R0, R8, R0, R27 ;  /* 0x0000000008007223 */ /* 0x004fc8000000001b */
[----:B---3--:R-:W-:-:S07]  /*0b40*/  FFMA R27, R11, R12, R0 ;  /* 0x0000000c0b1b7223 */ /* 0x008fce0000000000 */
.L_x_36:
[----:B------:R-:W-:Y:S05]  /*0b50*/  BRA.U UP1, `(.L_x_34) ;  /* 0x0000000101347547 */ /* 0x000fea000b800000 */
[----:B------:R-:W1:Y:S01]  /*0b60*/  LDCU.128 UR8, c[0x0][0x380] ;  /* 0x00007000ff0877ac */ /* 0x000e620008000c00 */
[C---:B------:R-:W-:Y:S01]  /*0b70*/  IMAD R8, R23.reuse, UR15, RZ ;  /* 0x0000000f17087c24 */ /* 0x040fe2000f8e02ff */
[----:B------:R-:W-:-:S04]  /*0b80*/  IADD3 R5, P2, PT, R23, R4, RZ ;  /* 0x0000000417057210 */ /* 0x000fc80007f5e0ff */
[----:B------:R-:W-:Y:S01]  /*0b90*/  IADD3 R8, P0, PT, R8, R21, RZ ;  /* 0x0000001508087210 */ /* 0x000fe20007f1e0ff */
[----:B------:R-:W-:-:S04]  /*0ba0*/  IMAD.X R0, RZ, RZ, R25, P2 ;  /* 0x000000ffff007224 */ /* 0x000fc800010e0619 */
[----:B------:R-:W-:Y:S01]  /*0bb0*/  IMAD.X R9, RZ, RZ, RZ, P0 ;  /* 0x000000ffff097224 */ /* 0x000fe200000e06ff */
[C---:B-1----:R-:W-:Y:S02]  /*0bc0*/  LEA R6, P1, R5.reuse, UR10, 0x2 ;  /* 0x0000000a05067c11 */ /* 0x042fe4000f8210ff */
[C---:B------:R-:W-:Y:S02]  /*0bd0*/  LEA R4, P2, R8.reuse, UR8, 0x2 ;  /* 0x0000000808047c11 */ /* 0x040fe4000f8410ff */
[----:B------:R-:W-:Y:S02]  /*0be0*/  LEA.HI.X R7, R5, UR11, R0, 0x2, P1 ;  /* 0x0000000b05077c11 */ /* 0x000fe400088f1400 */
[----:B------:R-:W-:-:S03]  /*0bf0*/  LEA.HI.X R5, R8, UR9, R9, 0x2, P2 ;  /* 0x0000000908057c11 */ /* 0x000fc600090f1409 */
[----:B0-----:R-:W2:Y:S04]  /*0c00*/  LDG.E R6, desc[UR16][R6.64] ;  /* 0x0000001006067981 */ /* 0x001ea8000c1e1900 */
[----:B------:R-:W2:Y:S02]  /*0c10*/  LDG.E R4, desc[UR16][R4.64] ;  /* 0x0000001004047981 */ /* 0x000ea4000c1e1900 */
[----:B--2---:R-:W-:-:S07]  /*0c20*/  FFMA R27, R4, R6, R27 ;  /* 0x00000006041b7223 */ /* 0x004fce000000001b */
.L_x_34:
[----:B------:R-:W1:Y:S01]  /*0c30*/  LDCU.64 UR6, c[0x0][0x390] ;  /* 0x00007200ff0677ac */ /* 0x000e620008000a00 */
[----:B------:R-:W-:Y:S02]  /*0c40*/  IMAD.MOV.U32 R3, RZ, RZ, RZ ;  /* 0x000000ffff037224 */ /* 0x000fe400078e00ff */
[----:B------:R-:W-:-:S04]  /*0c50*/  IMAD.WIDE.U32 R2, R21, UR15, R2 ;  /* 0x0000000f15027c25 */ /* 0x000fc8000f8e0002 */
[----:B------:R-:W-:Y:S01]  /*0c60*/  VIADD R3, R3, UR5 ;  /* 0x0000000503037c36 */ /* 0x000fe20008000000 */
[----:B-1----:R-:W-:-:S04]  /*0c70*/  LEA R4, P0, R2, UR6, 0x2 ;  /* 0x0000000602047c11 */ /* 0x002fc8000f8010ff */
[----:B------:R-:W-:-:S05]  /*0c80*/  LEA.HI.X R5, R2, UR7, R3, 0x2, P0 ;  /* 0x0000000702057c11 */ /* 0x000fca00080f1403 */
[----:B0-----:R-:W-:Y:S01]  /*0c90*/  STG.E desc[UR16][R4.64], R27 ;  /* 0x0000001b04007986 */ /* 0x001fe2000c101910 */
[----:B------:R-:W-:Y:S05]  /*0ca0*/  EXIT ;  /* 0x000000000000794d */ /* 0x000fea0003800000 */
.L_x_37:
        /* <DEDUP_REMOVED lines=13> */
.L_x_45:


//--------------------- .text._Z17set_vector_risingifPf --------------------------
	.section	.text._Z17set_vector_risingifPf,"ax",@progbits
	.align	128
        .global         _Z17set_vector_risingifPf
        .type           _Z17set_vector_risingifPf,@function
        .size           _Z17set_vector_risingifPf,(.L_x_46 - _Z17set_vector_risingifPf)
        .other          _Z17set_vector_risingifPf,@"STO_CUDA_ENTRY STV_DEFAULT"
_Z17set_vector_risingifPf:
.text._Z17set_vector_risingifPf:
[----:B------:R-:W-:Y:S01]  /*0000*/  LDC R1, c[0x0][0x37c] ;  /* 0x0000df00ff017b82 */ /* 0x000fe20000000800 */
[----:B------:R-:W0:Y:S07]  /*0010*/  S2R R5, SR_TID.X ;  /* 0x0000000000057919 */ /* 0x000e2e0000002100 */
[----:B------:R-:W0:Y:S01]  /*0020*/  S2UR UR4, SR_CTAID.X ;  /* 0x00000000000479c3 */ /* 0x000e220000002500 */
[----:B------:R-:W1:Y:S07]  /*0030*/  LDCU UR5, c[0x0][0x380] ;  /* 0x00007000ff0577ac */ /* 0x000e6e0008000800 */
[----:B------:R-:W0:Y:S02]  /*0040*/  LDC R4, c[0x0][0x360] ;  /* 0x0000d800ff047b82 */ /* 0x000e240000000800 */
[----:B0-----:R-:W-:-:S05]  /*0050*/  IMAD R5, R4, UR4, R5 ;  /* 0x0000000404057c24 */ /* 0x001fca000f8e0205 */
[----:B-1----:R-:W-:-:S13]  /*0060*/  ISETP.GE.AND P0, PT, R5, UR5, PT ;  /* 0x0000000505007c0c */ /* 0x002fda000bf06270 */
[----:B------:R-:W-:Y:S05]  /*0070*/  @P0 EXIT ;  /* 0x000000000000094d */ /* 0x000fea0003800000 */
[----:B------:R-:W0:Y:S01]  /*0080*/  S2R R0, SR_TID.Y ;  /* 0x0000000000007919 */ /* 0x000e220000002200 */
[----:B------:R-:W0:Y:S01]  /*0090*/  LDCU UR4, c[0x0][0x370] ;  /* 0x00006e00ff0477ac */ /* 0x000e220008000800 */
[----:B------:R-:W1:Y:S01]  /*00a0*/  LDC.64 R2, c[0x0][0x388] ;  /* 0x0000e200ff027b82 */ /* 0x000e620000000a00 */
[----:B------:R-:W2:Y:S01]  /*00b0*/  LDCU UR6, c[0x0][0x384] ;  /* 0x00007080ff0677ac */ /* 0x000ea20008000800 */
[----:B-1----:R-:W-:-:S04]  /*00c0*/  IMAD.WIDE R2, R5, 0x4, R2 ;  /* 0x0000000405027825 */ /* 0x002fc800078e0202 */
[----:B0-----:R-:W-:Y:S01]  /*00d0*/  IMAD R0, R0, UR4, RZ ;  /* 0x0000000400007c24 */ /* 0x001fe2000f8e02ff */
[----:B------:R-:W0:Y:S03]  /*00e0*/  LDCU.64 UR4, c[0x0][0x358] ;  /* 0x00006b00ff0477ac */ /* 0x000e260008000a00 */
[----:B------:R-:W-:-:S05]  /*00f0*/  IMAD R0, R0, R4, R5 ;  /* 0x0000000400007224 */ /* 0x000fca00078e0205 */
[----:B------:R-:W-:-:S05]  /*0100*/  I2FP.F32.U32 R0, R0 ;  /* 0x0000000000007245 */ /* 0x000fca0000201000 */
[----:B--2---:R-:W-:-:S05]  /*0110*/  FMUL R5, R0, UR6 ;  /* 0x0000000600057c20 */ /* 0x004fca0008400000 */
[----:B0-----:R-:W-:Y:S01]  /*0120*/  STG.E desc[UR4][R2.64], R5 ;  /* 0x0000000502007986 */ /* 0x001fe2000c101904 */
[----:B------:R-:W-:Y:S05]  /*0130*/  EXIT ;  /* 0x000000000000794d */ /* 0x000fea0003800000 */
.L_x_38:
        /* <DEDUP_REMOVED lines=12> */
.L_x_46:


//--------------------- .text._Z10set_vectorifPf  --------------------------
	.section	.text._Z10set_vectorifPf,"ax",@progbits
	.align	128
        .global         _Z10set_vectorifPf
        .type           _Z10set_vectorifPf,@function
        .size           _Z10set_vectorifPf,(.L_x_47 - _Z10set_vectorifPf)
        .other          _Z10set_vectorifPf,@"STO_CUDA_ENTRY STV_DEFAULT"
_Z10set_vectorifPf:
.text._Z10set_vectorifPf:
        /* <DEDUP_REMOVED lines=8> */
[----:B------:R-:W0:Y:S01]  /*0080*/  LDC.64 R2, c[0x0][0x388] ;  /* 0x0000e200ff027b82 */ /* 0x000e220000000a00 */
[----:B------:R-:W1:Y:S07]  /*0090*/  LDCU.64 UR4, c[0x0][0x358] ;  /* 0x00006b00ff0477ac */ /* 0x000e6e0008000a00 */
[----:B------:R-:W1:Y:S01]  /*00a0*/  LDC R7, c[0x0][0x384] ;  /* 0x0000e100ff077b82 */ /* 0x000e620000000800 */
[----:B0-----:R-:W-:-:S05]  /*00b0*/  IMAD.WIDE R2, R5, 0x4, R2 ;  /* 0x0000000405027825 */ /* 0x001fca00078e0202 */
[----:B-1----:R-:W-:Y:S01]  /*00c0*/  STG.E desc[UR4][R2.64], R7 ;  /* 0x0000000702007986 */ /* 0x002fe2000c101904 */
[----:B------:R-:W-:Y:S05]  /*00d0*/  EXIT ;  /* 0x000000000000794d */ /* 0x000fea0003800000 */
.L_x_39:
        /* <DEDUP_REMOVED lines=10> */
.L_x_47:


//--------------------- .text._Z13compute_triadifPKfS0_Pf --------------------------
	.section	.text._Z13compute_triadifPKfS0_Pf,"ax",@progbits
	.align	128
        .global         _Z13compute_triadifPKfS0_Pf
        .type           _Z13compute_triadifPKfS0_Pf,@function
        .size           _Z13compute_triadifPKfS0_Pf,(.L_x_48 - _Z13compute_triadifPKfS0_Pf)
        .other          _Z13compute_triadifPKfS0_Pf,@"STO_CUDA_ENTRY STV_DEFAULT"
_Z13compute_triadifPKfS0_Pf:
.text._Z13compute_triadifPKfS0_Pf:
        /* <DEDUP_REMOVED lines=9> */
[----:B------:R-:W1:Y:S01]  /*0090*/  LDCU.64 UR4, c[0x0][0x358] ;  /* 0x00006b00ff0477ac */ /* 0x000e620008000a00 */
[----:B------:R-:W2:Y:S06]  /*00a0*/  LDCU UR6, c[0x0][0x384] ;  /* 0x00007080ff0677ac */ /* 0x000eac0008000800 */
[----:B------:R-:W3:Y:S08]  /*00b0*/  LDC.64 R4, c[0x0][0x390] ;  /* 0x0000e400ff047b82 */ /* 0x000ef00000000a00 */
[----:B------:R-:W4:Y:S01]  /*00c0*/  LDC.64 R6, c[0x0][0x398] ;  /* 0x0000e600ff067b82 */ /* 0x000f220000000a00 */
[----:B0-----:R-:W-:-:S06]  /*00d0*/  IMAD.WIDE R2, R9, 0x4, R2 ;  /* 0x0000000409027825 */ /* 0x001fcc00078e0202 */
[----:B-1----:R-:W2:Y:S01]  /*00e0*/  LDG.E R2, desc[UR4][R2.64] ;  /* 0x0000000402027981 */ /* 0x002ea2000c1e1900 */
[----:B---3--:R-:W-:-:S06]  /*00f0*/  IMAD.WIDE R4, R9, 0x4, R4 ;  /* 0x0000000409047825 */ /* 0x008fcc00078e0204 */
[----:B------:R-:W2:Y:S01]  /*0100*/  LDG.E R5, desc[UR4][R4.64] ;  /* 0x0000000404057981 */ /* 0x000ea2000c1e1900 */
[----:B----4-:R-:W-:-:S04]  /*0110*/  IMAD.WIDE R6, R9, 0x4, R6 ;  /* 0x0000000409067825 */ /* 0x010fc800078e0206 */
[----:B--2---:R-:W-:-:S05]  /*0120*/  FFMA R9, R2, UR6, R5 ;  /* 0x0000000602097c23 */ /* 0x004fca0008000005 */
[----:B------:R-:W-:Y:S01]  /*0130*/  STG.E desc[UR4][R6.64], R9 ;  /* 0x0000000906007986 */ /* 0x000fe2000c101904 */
[----:B------:R-:W-:Y:S05]  /*0140*/  EXIT ;  /* 0x000000000000794d */ /* 0x000fea0003800000 */
.L_x_40:
        /* <DEDUP_REMOVED lines=11> */
.L_x_48:


//--------------------- .nv.shared.reserved.0     --------------------------
	.section	.nv.shared.reserved.0,"aw",@nobits
	.weak		__nv_reservedSMEM_offset_0_alias
	.size		__nv_reservedSMEM_offset_0_alias, 0, 64
	.other		__nv_reservedSMEM_offset_0_alias,@"STO_CUDA_RESERVED_SHARED STV_DEFAULT"
__nv_reservedSMEM_offset_0_alias:
	.zero		0
	.zero		64


//--------------------- .nv.constant0._Z7matmatTPKfS0_Pfjjj --------------------------
	.section	.nv.constant0._Z7matmatTPKfS0_Pfjjj,"a",@progbits
	.sectionflags	@""
	.align	4
.nv.constant0._Z7matmatTPKfS0_Pfjjj:
	.zero		932


//--------------------- .nv.constant0._Z6matmatPKfS0_Pfjjj --------------------------
	.section	.nv.constant0._Z6matmatPKfS0_Pfjjj,"a",@progbits
	.sectionflags	@""
	.align	4
.nv.constant0._Z6matmatPKfS0_Pfjjj:
	.zero		932


//--------------------- .nv.constant0._Z7matvec2PKfS0_Pfjj --------------------------
	.section	.nv.constant0._Z7matvec2PKfS0_Pfjj,"a",@progbits
	.sectionflags	@""
	.align	4
.nv.constant0._Z7matvec2PKfS0_Pfjj:
	.zero		928


//--------------------- .nv.constant0._Z6matvecPKfS0_Pfjj --------------------------
	.section	.nv.constant0._Z6matvecPKfS0_Pfjj,"a",@progbits
	.sectionflags	@""
	.align	4
.nv.constant0._Z6matvecPKfS0_Pfjj:
	.zero		928


//--------------------- .nv.constant0._Z6matmulPKfS0_Pfjj --------------------------
	.section	.nv.constant0._Z6matmulPKfS0_Pfjj,"a",@progbits
	.sectionflags	@""
	.align	4
.nv.constant0._Z6matmulPKfS0_Pfjj:
	.zero		928


//--------------------- .nv.constant0._Z17set_vector_risingifPf --------------------------
	.section	.nv.constant0._Z17set_vector_risingifPf,"a",@progbits
	.sectionflags	@""
	.align	4
.nv.constant0._Z17set_vector_risingifPf:
	.zero		912


//--------------------- .nv.constant0._Z10set_vectorifPf --------------------------
	.section	.nv.constant0._Z10set_vectorifPf,"a",@progbits
	.sectionflags	@""
	.align	4
.nv.constant0._Z10set_vectorifPf:
	.zero		912


//--------------------- .nv.constant0._Z13compute_triadifPKfS0_Pf --------------------------
	.section	.nv.constant0._Z13compute_triadifPKfS0_Pf,"a",@progbits
	.sectionflags	@""
	.align	4
.nv.constant0._Z13compute_triadifPKfS0_Pf:
	.zero		928


//--------------------- SYMBOLS --------------------------

	.type		.nv.reservedSmem.offset0,@object
	.size		.nv.reservedSmem.offset0,0x4
